	.target	sm_100a

	.elftype	@"ET_EXEC"


//--------------------- .note.nv.tkinfo           --------------------------
	.section	.note.nv.tkinfo,"",@"SHT_NOTE"
	.sectionflags	@"SHF_NOTE_NV_TKINFO"
	.tkinfo
        /*0018*/ 	.word	0x00000081
        /*0030*/ 	.string	""
        /*0030*/ 	.string	"ptxas-blackwell"
        /*0030*/ 	.string	"Cuda compilation tools, release 12.9, V12.9.86"
        /*0030*/ 	.string	"Build cuda_12.9.r12.9/compiler.36037853_0"
        /*0030*/ 	.string	"-v  -suppress-debug-info  -lineinfo  -arch sm_100a "



//--------------------- .note.nv.cuver            --------------------------
	.section	.note.nv.cuver,"",@"SHT_NOTE"
	.sectionflags	@"SHF_NOTE_NV_CUVER"
        /*0018*/ 	.short	0x0001
        /*001a*/ 	.short	0x0064
        /*001c*/ 	.short	0x0001
        /*001e*/ 	.short	0x0000
        /*0020*/ 	.short	0x0001
        /*0022*/ 	.short	0x0000


//--------------------- .nv.info                  --------------------------
	.section	.nv.info,"",@"SHT_CUDA_INFO"
	.align	4


	//----- nvinfo : EIATTR_REGCOUNT
	.align		4
        /*0000*/ 	.byte	0x04, 0x2f
        /*0002*/ 	.short	(.L_4 - .L_3)
	.align		4
.L_3:
        /*0004*/ 	.word	index@(gluon_tcgen05)
        /*0008*/ 	.word	0x00000027


	//----- nvinfo : EIATTR_FRAME_SIZE
	.align		4
.L_4:
        /*000c*/ 	.byte	0x04, 0x11
        /*000e*/ 	.short	(.L_6 - .L_5)
	.align		4
.L_5:
        /*0010*/ 	.word	index@($__internal_2_$__cuda_sm10x_tcgen05_guardrail_trap_unallocated_columns_being_dealloced)
        /*0014*/ 	.word	0x00000000


	//----- nvinfo : EIATTR_FRAME_SIZE
	.align		4
.L_6:
        /*0018*/ 	.byte	0x04, 0x11
        /*001a*/ 	.short	(.L_8 - .L_7)
	.align		4
.L_7:
        /*001c*/ 	.word	index@($__internal_1_$__cuda_sm10x_tcgen05_guardrail_trap_phase_invalid_during_alloc)
        /*0020*/ 	.word	0x00000000


	//----- nvinfo : EIATTR_FRAME_SIZE
	.align		4
.L_8:
        /*0024*/ 	.byte	0x04, 0x11
        /*0026*/ 	.short	(.L_10 - .L_9)
	.align		4
.L_9:
        /*0028*/ 	.word	index@($__internal_0_$__cuda_sm10x_tcgen05_guardrail_trap_col_being_dealloced_not_returned_by_alloc)
        /*002c*/ 	.word	0x00000000


	//----- nvinfo : EIATTR_FRAME_SIZE
	.align		4
.L_10:
        /*0030*/ 	.byte	0x04, 0x11
        /*0032*/ 	.short	(.L_12 - .L_11)
	.align		4
.L_11:
        /*0034*/ 	.word	index@(gluon_tcgen05)
        /*0038*/ 	.word	0x00000000


	//----- nvinfo : EIATTR_MIN_STACK_SIZE
	.align		4
.L_12:
        /*003c*/ 	.byte	0x04, 0x12
        /*003e*/ 	.short	(.L_14 - .L_13)
	.align		4
.L_13:
        /*0040*/ 	.word	index@(gluon_tcgen05)
        /*0044*/ 	.word	0x00000000
.L_14:


//--------------------- .nv.info.gluon_tcgen05    --------------------------
	.section	.nv.info.gluon_tcgen05,"",@"SHT_CUDA_INFO"
	.sectionflags	@""
	.align	4


	//----- nvinfo : EIATTR_CUDA_API_VERSION
	.align		4
        /*0000*/ 	.byte	0x04, 0x37
        /*0002*/ 	.short	(.L_16 - .L_15)
.L_15:
        /*0004*/ 	.word	0x00000081


	//----- nvinfo : EIATTR_KPARAM_INFO
	.align		4
.L_16:
        /*0008*/ 	.byte	0x04, 0x17
        /*000a*/ 	.short	(.L_18 - .L_17)
.L_17:
        /*000c*/ 	.word	0x00000000
        /*0010*/ 	.short	0x000a
        /*0012*/ 	.short	0x0048
        /*0014*/ 	.byte	0x00, 0xf4, 0x21, 0x00


	//----- nvinfo : EIATTR_KPARAM_INFO
	.align		4
.L_18:
        /*0018*/ 	.byte	0x04, 0x17
        /*001a*/ 	.short	(.L_20 - .L_19)
.L_19:
        /*001c*/ 	.word	0x00000000
        /*0020*/ 	.short	0x0009
        /*0022*/ 	.short	0x0040
        /*0024*/ 	.byte	0x00, 0xf4, 0x21, 0x00


	//----- nvinfo : EIATTR_KPARAM_INFO
	.align		4
.L_20:
        /*0028*/ 	.byte	0x04, 0x17
        /*002a*/ 	.short	(.L_22 - .L_21)
.L_21:
        /*002c*/ 	.word	0x00000000
        /*0030*/ 	.short	0x0008
        /*0032*/ 	.short	0x0038
        /*0034*/ 	.byte	0x00, 0xf0, 0x21, 0x00


	//----- nvinfo : EIATTR_KPARAM_INFO
	.align		4
.L_22:
        /*0038*/ 	.byte	0x04, 0x17
        /*003a*/ 	.short	(.L_24 - .L_23)
.L_23:
        /*003c*/ 	.word	0x00000000
        /*0040*/ 	.short	0x0007
        /*0042*/ 	.short	0x0030
        /*0044*/ 	.byte	0x00, 0xf0, 0x21, 0x00


	//----- nvinfo : EIATTR_KPARAM_INFO
	.align		4
.L_24:
        /*0048*/ 	.byte	0x04, 0x17
        /*004a*/ 	.short	(.L_26 - .L_25)
.L_25:
        /*004c*/ 	.word	0x00000000
        /*0050*/ 	.short	0x0006
        /*0052*/ 	.short	0x0028
        /*0054*/ 	.byte	0x00, 0xf0, 0x21, 0x00


	//----- nvinfo : EIATTR_KPARAM_INFO
	.align		4
.L_26:
        /*0058*/ 	.byte	0x04, 0x17
        /*005a*/ 	.short	(.L_28 - .L_27)
.L_27:
        /*005c*/ 	.word	0x00000000
        /*0060*/ 	.short	0x0005
        /*0062*/ 	.short	0x0020
        /*0064*/ 	.byte	0x00, 0xf0, 0x11, 0x00


	//----- nvinfo : EIATTR_KPARAM_INFO
	.align		4
.L_28:
        /*0068*/ 	.byte	0x04, 0x17
        /*006a*/ 	.short	(.L_30 - .L_29)
.L_29:
        /*006c*/ 	.word	0x00000000
        /*0070*/ 	.short	0x0004
        /*0072*/ 	.short	0x001c
        /*0074*/ 	.byte	0x00, 0xf0, 0x11, 0x00


	//----- nvinfo : EIATTR_KPARAM_INFO
	.align		4
.L_30:
        /*0078*/ 	.byte	0x04, 0x17
        /*007a*/ 	.short	(.L_32 - .L_31)
.L_31:
        /*007c*/ 	.word	0x00000000
        /*0080*/ 	.short	0x0003
        /*0082*/ 	.short	0x0018
        /*0084*/ 	.byte	0x00, 0xf0, 0x11, 0x00


	//----- nvinfo : EIATTR_KPARAM_INFO
	.align		4
.L_32:
        /*0088*/ 	.byte	0x04, 0x17
        /*008a*/ 	.short	(.L_34 - .L_33)
.L_33:
        /*008c*/ 	.word	0x00000000
        /*0090*/ 	.short	0x0002
        /*0092*/ 	.short	0x0010
        /*0094*/ 	.byte	0x00, 0xf4, 0x21, 0x00


	//----- nvinfo : EIATTR_KPARAM_INFO
	.align		4
.L_34:
        /*0098*/ 	.byte	0x04, 0x17
        /*009a*/ 	.short	(.L_36 - .L_35)
.L_35:
        /*009c*/ 	.word	0x00000000
        /*00a0*/ 	.short	0x0001
        /*00a2*/ 	.short	0x0008
        /*00a4*/ 	.byte	0x00, 0xf4, 0x21, 0x00


	//----- nvinfo : EIATTR_KPARAM_INFO
	.align		4
.L_36:
        /*00a8*/ 	.byte	0x04, 0x17
        /*00aa*/ 	.short	(.L_38 - .L_37)
.L_37:
        /*00ac*/ 	.word	0x00000000
        /*00b0*/ 	.short	0x0000
        /*00b2*/ 	.short	0x0000
        /*00b4*/ 	.byte	0x00, 0xf4, 0x21, 0x00


	//----- nvinfo : EIATTR_AT_ENTRY_FRAGMENTS
	.align		4
.L_38:
        /*00b8*/ 	.byte	0x04, 0x4f
        /*00ba*/ 	.short	(.L_40 - .L_39)


	//   ....[0]....
.L_39:
        /*00bc*/ 	.word	0x00000004


	//----- nvinfo : EIATTR_RESERVED_SMEM_USED
	.align		4
.L_40:
        /*00c0*/ 	.byte	0x01, 0x41
	.zero		2


	//----- nvinfo : EIATTR_SPARSE_MMA_MASK
	.align		4
        /*00c4*/ 	.byte	0x03, 0x50
        /*00c6*/ 	.short	0x0000


	//----- nvinfo : EIATTR_TCGEN05_1CTA_USED
	.align		4
        /*00c8*/ 	.byte	0x01, 0x51
	.zero		2


	//----- nvinfo : EIATTR_MAXREG_COUNT
	.align		4
        /*00cc*/ 	.byte	0x03, 0x1b
        /*00ce*/ 	.short	0x00ff


	//----- nvinfo : EIATTR_NUM_BARRIERS
	.align		4
        /*00d0*/ 	.byte	0x02, 0x4c
        /*00d2*/ 	.byte	0x01
	.zero		1


	//----- nvinfo : EIATTR_INT_WARP_WIDE_INSTR_OFFSETS
	.align		4
        /*00d4*/ 	.byte	0x04, 0x31
        /*00d6*/ 	.short	(.L_42 - .L_41)


	//   ....[0]....
.L_41:
        /*00d8*/ 	.word	0x00001770


	//   ....[1]....
        /*00dc*/ 	.word	0x00001790


	//   ....[2]....
        /*00e0*/ 	.word	0x00001820


	//   ....[3]....
        /*00e4*/ 	.word	0x000019d0


	//   ....[4]....
        /*00e8*/ 	.word	0x000019e0


	//   ....[5]....
        /*00ec*/ 	.word	0x000019f0


	//   ....[6]....
        /*00f0*/ 	.word	0x00001a00


	//   ....[7]....
        /*00f4*/ 	.word	0x00001d20


	//   ....[8]....
        /*00f8*/ 	.word	0x00001d30


	//   ....[9]....
        /*00fc*/ 	.word	0x00001eb0


	//   ....[10]....
        /*0100*/ 	.word	0x00001f00


	//   ....[11]....
        /*0104*/ 	.word	0x00001f10


	//   ....[12]....
        /*0108*/ 	.word	0x00001f40


	//   ....[13]....
        /*010c*/ 	.word	0x00002230


	//   ....[14]....
        /*0110*/ 	.word	0x00002240


	//   ....[15]....
        /*0114*/ 	.word	0x00002510


	//   ....[16]....
        /*0118*/ 	.word	0x00002520


	//   ....[17]....
        /*011c*/ 	.word	0x00002890


	//   ....[18]....
        /*0120*/ 	.word	0x000028e0


	//----- nvinfo : EIATTR_COOP_GROUP_MASK_REGIDS
	.align		4
.L_42:
        /*0124*/ 	.byte	0x04, 0x29
        /*0126*/ 	.short	(.L_44 - .L_43)


	//   ....[0]....
.L_43:
        /*0128*/ 	.word	0xffffffff


	//   ....[1]....
        /*012c*/ 	.word	0xffffffff


	//   ....[2]....
        /*0130*/ 	.word	0xffffffff


	//   ....[3]....
        /*0134*/ 	.word	0xffffffff


	//   ....[4]....
        /*0138*/ 	.word	0xffffffff


	//   ....[5]....
        /*013c*/ 	.word	0xffffffff


	//   ....[6]....
        /*0140*/ 	.word	0xffffffff


	//   ....[7]....
        /*0144*/ 	.word	0xffffffff


	//   ....[8]....
        /*0148*/ 	.word	0xffffffff


	//   ....[9]....
        /*014c*/ 	.word	0xffffffff


	//----- nvinfo : EIATTR_COOP_GROUP_INSTR_OFFSETS
	.align		4
.L_44:
        /*0150*/ 	.byte	0x04, 0x28
        /*0152*/ 	.short	(.L_46 - .L_45)


	//   ....[0]....
.L_45:
        /*0154*/ 	.word	0x00000050


	//   ....[1]....
        /*0158*/ 	.word	0x00000310


	//   ....[2]....
        /*015c*/ 	.word	0x00000500


	//   ....[3]....
        /*0160*/ 	.word	0x000009a0


	//   ....[4]....
        /*0164*/ 	.word	0x00000ae0


	//   ....[5]....
        /*0168*/ 	.word	0x00000fe0


	//   ....[6]....
        /*016c*/ 	.word	0x00001120


	//   ....[7]....
        /*0170*/ 	.word	0x00001610


	//   ....[8]....
        /*0174*/ 	.word	0x00002720


	//   ....[9]....
        /*0178*/ 	.word	0x00002990


	//----- nvinfo : EIATTR_VRC_CTA_INIT_COUNT
	.align		4
.L_46:
        /*017c*/ 	.byte	0x02, 0x4a
        /*017e*/ 	.byte	0x80
	.zero		1


	//----- nvinfo : EIATTR_MBARRIER_INSTR_OFFSETS
	.align		4
        /*0180*/ 	.byte	0x04, 0x39
        /*0182*/ 	.short	(.L_48 - .L_47)


	//   ....[0]....
.L_47:
        /*0184*/ 	.word	0x00001840
        /*0188*/ 	.word	0x000000ff
        /*018c*/ 	.word	0x0000c000
        /*0190*/ 	.short	0x0100
        /*0192*/ 	.byte	0x08
	.zero		1


	//   ....[1]....
        /*0194*/ 	.word	0x00001850
        /*0198*/ 	.word	0x000000ff
        /*019c*/ 	.word	0x0000c010
        /*01a0*/ 	.short	0x0100
        /*01a2*/ 	.byte	0x08
	.zero		1


	//   ....[2]....
        /*01a4*/ 	.word	0x00001900
        /*01a8*/ 	.word	0x000000ff
        /*01ac*/ 	.word	0x0000c008
        /*01b0*/ 	.short	0x0100
        /*01b2*/ 	.byte	0x08
	.zero		1


	//   ....[3]....
        /*01b4*/ 	.word	0x00001910
        /*01b8*/ 	.word	0x000000ff
        /*01bc*/ 	.word	0x0000c018
        /*01c0*/ 	.short	0x0100
        /*01c2*/ 	.byte	0x08
	.zero		1


	//   ....[4]....
        /*01c4*/ 	.word	0x00001ae0
        /*01c8*/ 	.word	0x000000ff
        /*01cc*/ 	.word	0x0000c000
        /*01d0*/ 	.short	0x010a
        /*01d2*/ 	.byte	0x08
	.zero		1


	//   ....[5]....
        /*01d4*/ 	.word	0x00001d80
        /*01d8*/ 	.word	0x000000ff
        /*01dc*/ 	.word	0x0000c010
        /*01e0*/ 	.short	0x010a
        /*01e2*/ 	.byte	0x08
	.zero		1


	//   ....[6]....
        /*01e4*/ 	.word	0x00001fb0
        /*01e8*/ 	.word	0x000000ff
        /*01ec*/ 	.word	0x0000c000
        /*01f0*/ 	.short	0x010a
        /*01f2*/ 	.byte	0x1c
	.zero		1


	//   ....[7]....
        /*01f4*/ 	.word	0x00002280
        /*01f8*/ 	.word	0x000000ff
        /*01fc*/ 	.word	0x0000c010
        /*0200*/ 	.short	0x010a
        /*0202*/ 	.byte	0x1c
	.zero		1


	//   ....[8]....
        /*0204*/ 	.word	0x00002350
        /*0208*/ 	.word	0x000000ff
        /*020c*/ 	.word	0x0000c000
        /*0210*/ 	.short	0x0108
        /*0212*/ 	.byte	0x08
	.zero		1


	//   ....[9]....
        /*0214*/ 	.word	0x00002360
        /*0218*/ 	.word	0x000000ff
        /*021c*/ 	.word	0x0000c010
        /*0220*/ 	.short	0x0108
        /*0222*/ 	.byte	0x08
	.zero		1


	//   ....[10]....
        /*0224*/ 	.word	0x000023b0
        /*0228*/ 	.word	0x000000ff
        /*022c*/ 	.word	0x0000c008
        /*0230*/ 	.short	0x0108
        /*0232*/ 	.byte	0x08
	.zero		1


	//   ....[11]....
        /*0234*/ 	.word	0x000023c0
        /*0238*/ 	.word	0x000000ff
        /*023c*/ 	.word	0x0000c018
        /*0240*/ 	.short	0x0108
        /*0242*/ 	.byte	0x08
	.zero		1


	//   ....[12]....
        /*0244*/ 	.word	0x000029b0
        /*0248*/ 	.word	0x000000ff
        /*024c*/ 	.word	0x0000c000
        /*0250*/ 	.short	0x010a
        /*0252*/ 	.byte	0x08
	.zero		1


	//   ....[13]....
        /*0254*/ 	.word	0x000029e0
        /*0258*/ 	.word	0x000000ff
        /*025c*/ 	.word	0x0000c010
        /*0260*/ 	.short	0x010a
        /*0262*/ 	.byte	0x08
	.zero		1


	//   ....[14]....
        /*0264*/ 	.word	0x00002a10
        /*0268*/ 	.word	0x000000ff
        /*026c*/ 	.word	0x0000c000
        /*0270*/ 	.short	0x010a
        /*0272*/ 	.byte	0x1c
	.zero		1


	//   ....[15]....
        /*0274*/ 	.word	0x00002a40
        /*0278*/ 	.word	0x000000ff
        /*027c*/ 	.word	0x0000c010
        /*0280*/ 	.short	0x010a
        /*0282*/ 	.byte	0x1c
	.zero		1


	//----- nvinfo : EIATTR_NUM_MBARRIERS
	.align		4
.L_48:
        /*0284*/ 	.byte	0x03, 0x38
        /*0286*/ 	.short	0x0004


	//----- nvinfo : EIATTR_EXIT_INSTR_OFFSETS
	.align		4
        /*0288*/ 	.byte	0x04, 0x1c
        /*028a*/ 	.short	(.L_50 - .L_49)


	//   ....[0]....
.L_49:
        /*028c*/ 	.word	0x000029a0


	//----- nvinfo : EIATTR_REQNTID
	.align		4
.L_50:
        /*0290*/ 	.byte	0x04, 0x10
        /*0292*/ 	.short	(.L_52 - .L_51)
.L_51:
        /*0294*/ 	.word	0x00000100
        /*0298*/ 	.word	0x00000001
        /*029c*/ 	.word	0x00000001


	//----- nvinfo : EIATTR_CRS_STACK_SIZE
	.align		4
.L_52:
        /*02a0*/ 	.byte	0x04, 0x1e
        /*02a2*/ 	.short	(.L_54 - .L_53)
.L_53:
        /*02a4*/ 	.word	0x00000000


	//----- nvinfo : EIATTR_CBANK_PARAM_SIZE
	.align		4
.L_54:
        /*02a8*/ 	.byte	0x03, 0x19
        /*02aa*/ 	.short	0x0050


	//----- nvinfo : EIATTR_PARAM_CBANK
	.align		4
        /*02ac*/ 	.byte	0x04, 0x0a
        /*02ae*/ 	.short	(.L_56 - .L_55)
	.align		4
.L_55:
        /*02b0*/ 	.word	index@(.nv.constant0.gluon_tcgen05)
        /*02b4*/ 	.short	0x0380
        /*02b6*/ 	.short	0x0050


	//----- nvinfo : EIATTR_SW_WAR
	.align		4
.L_56:
        /*02b8*/ 	.byte	0x04, 0x36
        /*02ba*/ 	.short	(.L_58 - .L_57)
.L_57:
        /*02bc*/ 	.word	0x00000008
.L_58:


//--------------------- .nv.compat                --------------------------
	.section	.nv.compat,"",@"SHT_CUDA_COMPAT_INFO"
	.align	4
        /*0000*/ 	.byte	0x02, 0x02, 0x02, 0x00, 0x02, 0x05, 0x05, 0x00, 0x02, 0x03, 0x03, 0x00, 0x02, 0x06, 0x01, 0x00


//--------------------- .nv.callgraph             --------------------------
	.section	.nv.callgraph,"",@"SHT_CUDA_CALLGRAPH"
	.align	4
	.sectionentsize	8
	.align		4
        /*0000*/ 	.word	0x00000000
	.align		4
        /*0004*/ 	.word	0xffffffff
	.align		4
        /*0008*/ 	.word	0x00000000
	.align		4
        /*000c*/ 	.word	0xfffffffe
	.align		4
        /*0010*/ 	.word	0x00000000
	.align		4
        /*0014*/ 	.word	0xfffffffd
	.align		4
        /*0018*/ 	.word	0x00000000
	.align		4
        /*001c*/ 	.word	0xfffffffc


//--------------------- .text.gluon_tcgen05       --------------------------
	.section	.text.gluon_tcgen05,"ax",@progbits
	.align	128
        .global         gluon_tcgen05
        .type           gluon_tcgen05,@function
        .size           gluon_tcgen05,(.L_x_77 - gluon_tcgen05)
        .other          gluon_tcgen05,@"STO_CUDA_ENTRY STV_DEFAULT"
gluon_tcgen05:
.text.gluon_tcgen05:
[----:B------:R-:W1:Y:S01]  /*0000*/  LDC R1, c[0x0][0x37c] ;  /* 0x0000df00ff017b82 */ /* 0x000e620000000800 */
[----:B------:R-:W2:Y:S02]  /*0010*/  S2R R0, SR_TID.X ;  /* 0x0000000000007919 */ /* 0x000ea40000002100 */
[----:B--2---:R-:W-:-:S13]  /*0020*/  ISETP.GE.U32.AND P2, PT, R0, 0x20, PT ;  /* 0x000000200000780c */ /* 0x004fda0003f46070 */
[----:B------:R-:W-:Y:S05]  /*0030*/  @P2 BRA `(.L_x_0) ;  /* 0x0000000000b82947 */ /* 0x000fea0003800000 */
[----:B------:R-:W2:Y:S01]  /*0040*/  S2UR UR6, SR_CgaCtaId ;  /* 0x00000000000679c3 */ /* 0x000ea20000008800 */
[----:B------:R-:W-:Y:S01]  /*0050*/  NOP ;  /* 0x0000000000007918 */ /* 0x000fe20000000000 */
[----:B------:R-:W-:Y:S02]  /*0060*/  UMOV UR4, 0x40 ;  /* 0x0000004000047882 */ /* 0x000fe40000000000 */
[----:B--2---:R-:W-:-:S09]  /*0070*/  ULEA UR4, UR6, UR4, 0x18 ;  /* 0x0000000406047291 */ /* 0x004fd2000f8ec0ff */
[----:B------:R-:W2:Y:S01]  /*0080*/  LDS.U8 R2, [UR4] ;  /* 0x00000004ff027984 */ /* 0x000ea20008000000 */
[----:B------:R-:W-:Y:S02]  /*0090*/  UMOV UR4, 0x400 ;  /* 0x0000040000047882 */ /* 0x000fe40000000000 */
[----:B------:R-:W-:Y:S01]  /*00a0*/  ULEA UR4, UR6, UR4, 0x18 ;  /* 0x0000000406047291 */ /* 0x000fe2000f8ec0ff */
[----:B--2---:R-:W-:-:S13]  /*00b0*/  ISETP.NE.AND P0, PT, R2, RZ, PT ;  /* 0x000000ff0200720c */ /* 0x004fda0003f05270 */
[----:B------:R-:W-:Y:S05]  /*00c0*/  @P0 BRA `(.L_x_1) ;  /* 0x00000000007c0947 */ /* 0x000fea0003800000 */
[----:B------:R-:W-:-:S13]  /*00d0*/  ELECT P0, URZ, PT ;  /* 0x0000000000ff782f */ /* 0x000fda0003800000 */
[----:B------:R-:W-:Y:S05]  /*00e0*/  @!P0 BRA `(.L_x_2) ;  /* 0x0000000000848947 */ /* 0x000fea0003800000 */
[----:B------:R-:W-:Y:S01]  /*00f0*/  UMOV UR5, 0x2 ;  /* 0x0000000200057882 */ /* 0x000fe20000000000 */
[----:B------:R-:W-:Y:S02]  /*0100*/  IMAD.MOV.U32 R5, RZ, RZ, 0x1 ;  /* 0x00000001ff057424 */ /* 0x000fe400078e00ff */
[----:B------:R-:W-:Y:S02]  /*0110*/  IMAD.MOV.U32 R3, RZ, RZ, 0x3 ;  /* 0x00000003ff037424 */ /* 0x000fe400078e00ff */
[----:B------:R-:W-:Y:S04]  /*0120*/  DEPBAR.LE SB2, 0x36 ;  /* 0x0000ad800000791a */ /* 0x000fe80000000000 */
[----:B------:R-:W2:Y:S02]  /*0130*/  UTCATOMSWS.FIND_AND_SET.ALIGN UP0, UR5, UR5 ;  /* 0x00000005000575e3 */ /* 0x000ea40008000800 */
[----:B--2---:R-:W-:-:S04]  /*0140*/  PLOP3.LUT P0, PT, PT, PT, UP0, 0x80, 0x8 ;  /* 0x000000000008781c */ /* 0x004fc80003f0f008 */
[----:B------:R-:W-:-:S04]  /*0150*/  SEL R2, RZ, 0xffffffff, !P0 ;  /* 0xffffffffff027807 */ /* 0x000fc80004000000 */
[----:B------:R-:W-:Y:S01]  /*0160*/  ISETP.NE.AND P0, PT, R2, RZ, PT ;  /* 0x000000ff0200720c */ /* 0x000fe20003f05270 */
[----:B------:R-:W-:-:S12]  /*0170*/  IMAD.U32 R2, RZ, RZ, UR5 ;  /* 0x00000005ff027e24 */ /* 0x000fd8000f8e00ff */
[----:B------:R-:W-:Y:S05]  /*0180*/  @P0 BRA `(.L_x_3) ;  /* 0x0000000000240947 */ /* 0x000fea0003800000 */
.L_x_4:
[----:B------:R-:W-:Y:S05]  /*0190*/  NANOSLEEP 0x64 ;  /* 0x000000640000795d */ /* 0x000fea0003800000 */
[----:B------:R-:W-:-:S05]  /*01a0*/  UMOV UR5, 0x2 ;  /* 0x0000000200057882 */ /* 0x000fca0000000000 */
[----:B------:R-:W-:Y:S04]  /*01b0*/  DEPBAR.LE SB2, 0x36 ;  /* 0x0000ad800000791a */ /* 0x000fe80000000000 */
[----:B------:R-:W2:Y:S02]  /*01c0*/  UTCATOMSWS.FIND_AND_SET.ALIGN UP0, UR5, UR5 ;  /* 0x00000005000575e3 */ /* 0x000ea40008000800 */
[----:B--2---:R-:W-:-:S04]  /*01d0*/  PLOP3.LUT P0, PT, PT, PT, UP0, 0x80, 0x8 ;  /* 0x000000000008781c */ /* 0x004fc80003f0f008 */
[----:B------:R-:W-:-:S04]  /*01e0*/  SEL R2, RZ, 0xffffffff, !P0 ;  /* 0xffffffffff027807 */ /* 0x000fc80004000000 */
[----:B------:R-:W-:Y:S01]  /*01f0*/  ISETP.NE.AND P0, PT, R2, RZ, PT ;  /* 0x000000ff0200720c */ /* 0x000fe20003f05270 */
[----:B------:R-:W-:-:S12]  /*0200*/  IMAD.U32 R2, RZ, RZ, UR5 ;  /* 0x00000005ff027e24 */ /* 0x000fd8000f8e00ff */
[----:B------:R-:W-:Y:S05]  /*0210*/  @!P0 BRA `(.L_x_4) ;  /* 0xfffffffc00dc8947 */ /* 0x000fea000383ffff */
.L_x_3:
[C---:B------:R-:W-:Y:S01]  /*0220*/  VIADD R4, R2.reuse, 0x10 ;  /* 0x0000001002047836 */ /* 0x040fe20000000000 */
[----:B------:R-:W-:Y:S01]  /*0230*/  UMOV UR5, 0x50 ;  /* 0x0000005000057882 */ /* 0x000fe20000000000 */
[----:B------:R-:W-:Y:S01]  /*0240*/  SHF.L.U32 R3, R3, R2, RZ ;  /* 0x0000000203037219 */ /* 0x000fe200000006ff */
[----:B------:R-:W-:Y:S01]  /*0250*/  ULEA UR5, UR6, UR5, 0x18 ;  /* 0x0000000506057291 */ /* 0x000fe2000f8ec0ff */
[----:B------:R-:W-:Y:S01]  /*0260*/  IMAD.SHL.U32 R2, R2, 0x20, RZ ;  /* 0x0000002002027824 */ /* 0x000fe200078e00ff */
[----:B------:R-:W-:-:S04]  /*0270*/  SHF.L.U32 R4, R5, R4, RZ ;  /* 0x0000000405047219 */ /* 0x000fc800000006ff */
[----:B------:R-:W-:-:S05]  /*0280*/  LOP3.LUT R3, R4, R3, RZ, 0xfc, !PT ;  /* 0x0000000304037212 */ /* 0x000fca00078efcff */
[----:B------:R2:W-:Y:S04]  /*0290*/  ATOMS.OR RZ, [UR5], R3 ;  /* 0x00000003ffff798c */ /* 0x0005e8000b000005 */
[----:B------:R2:W-:Y:S01]  /*02a0*/  STS [UR4], R2 ;  /* 0x00000002ff007988 */ /* 0x0005e20008000804 */
[----:B------:R-:W-:Y:S05]  /*02b0*/  BRA `(.L_x_2) ;  /* 0x0000000000107947 */ /* 0x000fea0003800000 */
.L_x_1:
[----:B------:R-:W-:Y:S01]  /*02c0*/  IMAD.MOV.U32 R3, RZ, RZ, -0x1 ;  /* 0xffffffffff037424 */ /* 0x000fe200078e00ff */
[----:B------:R-:W-:-:S04]  /*02d0*/  MOV R2, 0x300 ;  /* 0x0000030000027802 */ /* 0x000fc80000000f00 */
[----:B------:R2:W-:Y:S03]  /*02e0*/  STS [UR4], R3 ;  /* 0x00000003ff007988 */ /* 0x0005e60008000804 */
[----:B-12---:R-:W-:Y:S05]  /*02f0*/  CALL.REL.NOINC `($__internal_1_$__cuda_sm10x_tcgen05_guardrail_trap_phase_invalid_during_alloc) ;  /* 0x0000002400e87944 */ /* 0x006fea0003c00000 */
.L_x_2:
[----:B------:R-:W-:Y:S05]  /*0300*/  WARPSYNC.ALL ;  /* 0x0000000000007948 */ /* 0x000fea0003800000 */
[----:B------:R-:W-:Y:S01]  /*0310*/  NOP ;  /* 0x0000000000007918 */ /* 0x000fe20000000000 */
.L_x_0:
[----:B------:R-:W3:Y:S08]  /*0320*/  S2UR UR4, SR_CgaCtaId ;  /* 0x00000000000479c3 */ /* 0x000ef00000008800 */
[----:B------:R-:W-:Y:S01]  /*0330*/  BAR.SYNC.DEFER_BLOCKING 0x0 ;  /* 0x0000000000007b1d */ /* 0x000fe20000010000 */
[----:B------:R-:W-:-:S05]  /*0340*/  LOP3.LUT R36, R0, 0xff, RZ, 0xc0, !PT ;  /* 0x000000ff00247812 */ /* 0x000fca00078ec0ff */
[----:B------:R-:W-:Y:S02]  /*0350*/  UMOV UR8, 0x400 ;  /* 0x0000040000087882 */ /* 0x000fe40000000000 */
[----:B--2---:R-:W2:Y:S08]  /*0360*/  LDC R3, c[0x0][0x398] ;  /* 0x0000e600ff037b82 */ /* 0x004eb00000000800 */
[----:B------:R-:W4:Y:S01]  /*0370*/  LDC R6, c[0x0][0x3a0] ;  /* 0x0000e800ff067b82 */ /* 0x000f220000000800 */
[----:B---3--:R-:W-:-:S07]  /*0380*/  ULEA UR8, UR4, UR8, 0x18 ;  /* 0x0000000804087291 */ /* 0x008fce000f8ec0ff */
[----:B------:R-:W3:Y:S02]  /*0390*/  S2UR UR9, SR_CTAID.Y ;  /* 0x00000000000979c3 */ /* 0x000ee40000002600 */
[----:B------:R-:W5:Y:S06]  /*03a0*/  LDS R4, [UR8] ;  /* 0x00000008ff047984 */ /* 0x000f6c0008000800 */
[----:B------:R-:W-:Y:S06]  /*03b0*/  BAR.SYNC.DEFER_BLOCKING 0x0 ;  /* 0x0000000000007b1d */ /* 0x000fec0000010000 */
[----:B------:R-:W-:Y:S05]  /*03c0*/  @P2 BRA `(.L_x_5) ;  /* 0x0000000000182947 */ /* 0x000fea0003800000 */
[----:B------:R-:W-:Y:S01]  /*03d0*/  ELECT P0, URZ, PT ;  /* 0x0000000000ff782f */ /* 0x000fe20003800000 */
[----:B------:R-:W-:Y:S01]  /*03e0*/  IMAD.MOV.U32 R2, RZ, RZ, 0x1 ;  /* 0x00000001ff027424 */ /* 0x000fe200078e00ff */
[----:B------:R-:W-:Y:S01]  /*03f0*/  UMOV UR5, 0x40 ;  /* 0x0000004000057882 */ /* 0x000fe20000000000 */
[----:B------:R-:W-:Y:S01]  /*0400*/  UVIRTCOUNT.DEALLOC.SMPOOL 0x80 ;  /* 0x000000800000784c */ /* 0x000fe20000000000 */
[----:B------:R-:W-:-:S09]  /*0410*/  ULEA UR5, UR4, UR5, 0x18 ;  /* 0x0000000504057291 */ /* 0x000fd2000f8ec0ff */
[----:B------:R5:W-:Y:S03]  /*0420*/  @P0 STS.U8 [UR5], R2 ;  /* 0x00000002ff000988 */ /* 0x000be60008000005 */
.L_x_5:
[----:B------:R-:W5:Y:S01]  /*0430*/  S2UR UR4, SR_CTAID.Z ;  /* 0x00000000000479c3 */ /* 0x000f620000002700 */
[----:B------:R-:W4:Y:S01]  /*0440*/  LDCU UR5, c[0x0][0x370] ;  /* 0x00006e00ff0577ac */ /* 0x000f220008000800 */
[C---:B------:R-:W-:Y:S01]  /*0450*/  ISETP.GE.U32.AND P0, PT, R36.reuse, 0x20, PT ;  /* 0x000000202400780c */ /* 0x040fe20003f06070 */
[----:B--2--5:R-:W-:Y:S01]  /*0460*/  VIADD R2, R3, 0xffffffff ;  /* 0xffffffff03027836 */ /* 0x024fe20000000000 */
[C---:B------:R-:W-:Y:S01]  /*0470*/  ISETP.NE.U32.AND P3, PT, R36.reuse, RZ, PT ;  /* 0x000000ff2400720c */ /* 0x040fe20003f65070 */
[----:B------:R-:W2:Y:S01]  /*0480*/  LDCU UR6, c[0x0][0x374] ;  /* 0x00006e80ff0677ac */ /* 0x000ea20008000800 */
[----:B------:R-:W-:Y:S01]  /*0490*/  LEA R12, R36, UR8, 0x2 ;  /* 0x00000008240c7c11 */ /* 0x000fe2000f8e10ff */
[----:B----4-:R-:W-:Y:S01]  /*04a0*/  VIADD R9, R6, 0xffffffff ;  /* 0xffffffff06097836 */ /* 0x010fe20000000000 */
[----:B------:R-:W4:Y:S01]  /*04b0*/  S2UR UR7, SR_CTAID.X ;  /* 0x00000000000779c3 */ /* 0x000f220000002500 */
[----:B------:R-:W5:Y:S01]  /*04c0*/  LDCU.64 UR20, c[0x0][0x3c0] ;  /* 0x00007800ff1477ac */ /* 0x000f620008000a00 */
[----:B------:R-:W-:Y:S01]  /*04d0*/  R2UR UR23, R4 ;  /* 0x00000000041772ca */ /* 0x000fe200000e0000 */
[----:B------:R-:W-:Y:S04]  /*04e0*/  BSSY.RECONVERGENT B0, `(.L_x_6) ;  /* 0x0000011000007945 */ /* 0x000fe80003800200 */
[----:B------:R3:W-:Y:S01]  /*04f0*/  @!P0 STS [R12], RZ ;  /* 0x000000ff0c008388 */ /* 0x0007e20000000800 */
[----:B------:R-:W-:-:S03]  /*0500*/  NOP ;  /* 0x0000000000007918 */ /* 0x000fc60000000000 */
[----:B------:R3:W-:Y:S02]  /*0510*/  @!P3 STS [UR8+0x24], R2 ;  /* 0x00002402ff00b988 */ /* 0x0007e40008000808 */
[----:B--23--:R-:W-:Y:S02]  /*0520*/  UIMAD UR4, UR4, UR6, UR9 ;  /* 0x00000006040472a4 */ /* 0x00cfe4000f8e0209 */
[----:B------:R2:W-:Y:S02]  /*0530*/  @!P3 STS [UR8+0x20], R9 ;  /* 0x00002009ff00b988 */ /* 0x0005e40008000808 */
[----:B----4-:R-:W-:-:S04]  /*0540*/  UIMAD UR4, UR4, UR5, UR7 ;  /* 0x00000005040472a4 */ /* 0x010fc8000f8e0207 */
[----:B------:R-:W-:-:S04]  /*0550*/  UIMAD UR4, UR4, 0x180, URZ ;  /* 0x00000180040478a4 */ /* 0x000fc8000f8e02ff */
[----:B-----5:R-:W-:-:S04]  /*0560*/  UIADD3 UR24, UP0, UPT, UR4, UR20, URZ ;  /* 0x0000001404187290 */ /* 0x020fc8000ff1e0ff */
[----:B------:R-:W-:Y:S01]  /*0570*/  ULEA.HI.X.SX32 UR25, UR4, UR21, 0x1, UP0 ;  /* 0x0000001504197291 */ /* 0x000fe200080f0eff */
[----:B--2---:R-:W-:Y:S11]  /*0580*/  @P3 BRA `(.L_x_7) ;  /* 0x0000000000183947 */ /* 0x004ff60003800000 */
[----:B------:R-:W2:Y:S01]  /*0590*/  LDS R3, [UR8+0x8] ;  /* 0x00000808ff037984 */ /* 0x000ea20008000800 */
[----:B------:R-:W3:Y:S01]  /*05a0*/  LDC.64 R10, c[0x0][0x380] ;  /* 0x0000e000ff0a7b82 */ /* 0x000ee20000000a00 */
[----:B------:R-:W-:Y:S02]  /*05b0*/  IMAD.MOV.U32 R4, RZ, RZ, 0x70 ;  /* 0x00000070ff047424 */ /* 0x000fe400078e00ff */
[----:B---3--:R3:W-:Y:S03]  /*05c0*/  STS.64 [UR8], R10 ;  /* 0x0000000aff007988 */ /* 0x0087e60008000a08 */
[----:B--2---:R-:W-:-:S05]  /*05d0*/  LOP3.LUT R3, R3, 0x10, R4, 0xd8, !PT ;  /* 0x0000001003037812 */ /* 0x004fca00078ed804 */
[----:B------:R3:W-:Y:S02]  /*05e0*/  STS [UR8+0x8], R3 ;  /* 0x00000803ff007988 */ /* 0x0007e40008000808 */
.L_x_7:
[----:B------:R-:W-:Y:S05]  /*05f0*/  BSYNC.RECONVERGENT B0 ;  /* 0x0000000000007941 */ /* 0x000fea0003800200 */
.L_x_6:
[----:B------:R-:W-:Y:S04]  /*0600*/  BSSY.RECONVERGENT B0, `(.L_x_8) ;  /* 0x000000a000007945 */ /* 0x000fe80003800200 */
[----:B------:R-:W-:Y:S05]  /*0610*/  @P3 BRA `(.L_x_9) ;  /* 0x0000000000203947 */ /* 0x000fea0003800000 */
[----:B---3--:R-:W2:Y:S01]  /*0620*/  LDS R3, [UR8+0x34] ;  /* 0x00003408ff037984 */ /* 0x008ea20008000800 */
[----:B------:R-:W-:Y:S02]  /*0630*/  IMAD.MOV.U32 R4, RZ, RZ, 0x3f000000 ;  /* 0x3f000000ff047424 */ /* 0x000fe400078e00ff */
[----:B------:R-:W-:Y:S01]  /*0640*/  @!P3 IMAD.MOV.U32 R5, RZ, RZ, 0x7f ;  /* 0x0000007fff05b424 */ /* 0x000fe200078e00ff */
[----:B------:R-:W3:Y:S02]  /*0650*/  @!P3 LDS R8, [UR8+0x38] ;  /* 0x00003808ff08b984 */ /* 0x000ee40008000800 */
[----:B--2---:R-:W-:Y:S02]  /*0660*/  LOP3.LUT R3, R3, 0xff000000, R4, 0xb8, !PT ;  /* 0xff00000003037812 */ /* 0x004fe400078eb804 */
[----:B---3--:R-:W-:-:S03]  /*0670*/  @!P3 LOP3.LUT R4, R8, 0xff, R5, 0xb8, !PT ;  /* 0x000000ff0804b812 */ /* 0x008fc600078eb805 */
[----:B------:R2:W-:Y:S04]  /*0680*/  STS [UR8+0x34], R3 ;  /* 0x00003403ff007988 */ /* 0x0005e80008000808 */
[----:B------:R2:W-:Y:S02]  /*0690*/  @!P3 STS [UR8+0x38], R4 ;  /* 0x00003804ff00b988 */ /* 0x0005e40008000808 */
.L_x_9:
[----:B------:R-:W-:Y:S05]  /*06a0*/  BSYNC.RECONVERGENT B0 ;  /* 0x0000000000007941 */ /* 0x000fea0003800200 */
.L_x_8:
[----:B------:R-:W-:Y:S04]  /*06b0*/  BSSY.RECONVERGENT B0, `(.L_x_10) ;  /* 0x000000e000007945 */ /* 0x000fe80003800200 */
[----:B------:R-:W-:Y:S05]  /*06c0*/  @P3 BRA `(.L_x_11) ;  /* 0x0000000000303947 */ /* 0x000fea0003800000 */
[----:B--2---:R-:W2:Y:S01]  /*06d0*/  LDS R4, [UR8+0x34] ;  /* 0x00003408ff047984 */ /* 0x004ea20008000800 */
[----:B---3--:R-:W3:Y:S03]  /*06e0*/  LDC.64 R10, c[0x0][0x3a8] ;  /* 0x0000ea00ff0a7b82 */ /* 0x008ee60000000a00 */
[----:B------:R-:W4:Y:S01]  /*06f0*/  LDS R3, [UR8+0x1c] ;  /* 0x00001c08ff037984 */ /* 0x000f220008000800 */
[C---:B---3--:R-:W-:Y:S01]  /*0700*/  SHF.L.U64.HI R8, R10.reuse, 0x1, R11 ;  /* 0x000000010a087819 */ /* 0x048fe2000001020b */
[----:B------:R-:W-:-:S03]  /*0710*/  IMAD.SHL.U32 R5, R10, 0x2, RZ ;  /* 0x000000020a057824 */ /* 0x000fc600078e00ff */
[--C-:B------:R-:W-:Y:S02]  /*0720*/  SHF.R.U32.HI R10, RZ, 0x4, R8.reuse ;  /* 0x00000004ff0a7819 */ /* 0x100fe40000011608 */
[----:B------:R-:W-:-:S05]  /*0730*/  SHF.R.U64 R5, R5, 0x4, R8 ;  /* 0x0000000405057819 */ /* 0x000fca0000001208 */
[----:B------:R5:W-:Y:S01]  /*0740*/  STS [UR8+0xc], R5 ;  /* 0x00000c05ff007988 */ /* 0x000be20008000808 */
[----:B--2---:R-:W-:Y:S02]  /*0750*/  LOP3.LUT R4, R4, 0x7, RZ, 0xb8, !PT ;  /* 0x0000000704047812 */ /* 0x004fe400078eb8ff */
[----:B----4-:R-:W-:-:S03]  /*0760*/  LOP3.LUT R3, R3, 0xf, R10, 0xb8, !PT ;  /* 0x0000000f03037812 */ /* 0x010fc600078eb80a */
[----:B------:R5:W-:Y:S04]  /*0770*/  STS [UR8+0x34], R4 ;  /* 0x00003404ff007988 */ /* 0x000be80008000808 */
[----:B------:R5:W-:Y:S02]  /*0780*/  STS [UR8+0x1c], R3 ;  /* 0x00001c03ff007988 */ /* 0x000be40008000808 */
.L_x_11:
[----:B------:R-:W-:Y:S05]  /*0790*/  BSYNC.RECONVERGENT B0 ;  /* 0x0000000000007941 */ /* 0x000fea0003800200 */
.L_x_10:
[----:B------:R-:W-:Y:S04]  /*07a0*/  BSSY.RECONVERGENT B1, `(.L_x_12) ;  /* 0x000001a000017945 */ /* 0x000fe80003800200 */
[----:B------:R-:W-:Y:S04]  /*07b0*/  BSSY.RELIABLE B0, `(.L_x_13) ;  /* 0x0000015000007945 */ /* 0x000fe80003800100 */
[----:B------:R-:W-:Y:S05]  /*07c0*/  @P3 BRA `(.L_x_14) ;  /* 0x0000000000203947 */ /* 0x000fea0003800000 */
[----:B--23-5:R-:W2:Y:S02]  /*07d0*/  LDS R3, [UR8+0x34] ;  /* 0x00003408ff037984 */ /* 0x02cea40008000800 */
[----:B--2---:R-:W-:-:S05]  /*07e0*/  LOP3.LUT R3, R3, 0x38, RZ, 0xb8, !PT ;  /* 0x0000003803037812 */ /* 0x004fca00078eb8ff */
[----:B------:R2:W-:Y:S01]  /*07f0*/  STS [UR8+0x34], R3 ;  /* 0x00003403ff007988 */ /* 0x0005e20008000808 */
[----:B------:R-:W-:Y:S05]  /*0800*/  @P3 BRA `(.L_x_15) ;  /* 0x0000000000203947 */ /* 0x000fea0003800000 */
[----:B--2---:R-:W2:Y:S01]  /*0810*/  LDS R3, [UR8+0x8] ;  /* 0x00000808ff037984 */ /* 0x004ea20008000800 */
[----:B------:R-:W-:-:S05]  /*0820*/  IMAD.MOV.U32 R4, RZ, RZ, 0x780 ;  /* 0x00000780ff047424 */ /* 0x000fca00078e00ff */
[----:B--2---:R-:W-:-:S05]  /*0830*/  LOP3.LUT R3, R3, 0x500, R4, 0xd8, !PT ;  /* 0x0000050003037812 */ /* 0x004fca00078ed804 */
[----:B------:R4:W-:Y:S02]  /*0840*/  STS [UR8+0x8], R3 ;  /* 0x00000803ff007988 */ /* 0x0009e40008000808 */
.L_x_14:
[----:B------:R-:W-:Y:S05]  /*0850*/  @P3 BRA `(.L_x_16) ;  /* 0x0000000000283947 */ /* 0x000fea0003800000 */
[----:B--2345:R-:W2:Y:S02]  /*0860*/  LDS R3, [UR8+0x8] ;  /* 0x00000808ff037984 */ /* 0x03cea40008000800 */
[----:B--2---:R-:W-:-:S05]  /*0870*/  LOP3.LUT R3, R3, 0x1800, RZ, 0xb8, !PT ;  /* 0x0000180003037812 */ /* 0x004fca00078eb8ff */
[----:B------:R3:W-:Y:S02]  /*0880*/  STS [UR8+0x8], R3 ;  /* 0x00000803ff007988 */ /* 0x0007e40008000808 */
.L_x_15:
[----:B------:R-:W-:Y:S05]  /*0890*/  @P3 BREAK.RELIABLE B0 ;  /* 0x0000000000003942 */ /* 0x000fea0003800100 */
[----:B------:R-:W-:Y:S05]  /*08a0*/  @P3 BRA `(.L_x_17) ;  /* 0x0000000000243947 */ /* 0x000fea0003800000 */
[----:B------:R-:W4:Y:S01]  /*08b0*/  LDS R4, [UR8+0x8] ;  /* 0x00000808ff047984 */ /* 0x000f220008000800 */
[----:B--23--:R-:W-:-:S05]  /*08c0*/  IMAD.MOV.U32 R3, RZ, RZ, 0x6000 ;  /* 0x00006000ff037424 */ /* 0x00cfca00078e00ff */
[----:B----4-:R-:W-:-:S04]  /*08d0*/  LOP3.LUT R3, R4, 0x6000, R3, 0xd8, !PT ;  /* 0x0000600004037812 */ /* 0x010fc800078ed803 */
[----:B------:R-:W-:-:S05]  /*08e0*/  LOP3.LUT R3, R3, 0x400000, RZ, 0xb8, !PT ;  /* 0x0040000003037812 */ /* 0x000fca00078eb8ff */
[----:B------:R2:W-:Y:S02]  /*08f0*/  STS [UR8+0x8], R3 ;  /* 0x00000803ff007988 */ /* 0x0005e40008000808 */
.L_x_16:
[----:B------:R-:W-:Y:S05]  /*0900*/  BSYNC.RELIABLE B0 ;  /* 0x0000000000007941 */ /* 0x000fea0003800100 */
.L_x_13:
[----:B--2345:R-:W2:Y:S02]  /*0910*/  @!P3 LDS R3, [UR8+0x8] ;  /* 0x00000808ff03b984 */ /* 0x03cea40008000800 */
[----:B--2---:R-:W-:-:S05]  /*0920*/  @!P3 LOP3.LUT R3, R3, 0x8000, RZ, 0xb8, !PT ;  /* 0x000080000303b812 */ /* 0x004fca00078eb8ff */
[----:B------:R4:W-:Y:S02]  /*0930*/  @!P3 STS [UR8+0x8], R3 ;  /* 0x00000803ff00b988 */ /* 0x0009e40008000808 */
.L_x_17:
[----:B------:R-:W-:Y:S05]  /*0940*/  BSYNC.RECONVERGENT B1 ;  /* 0x0000000000017941 */ /* 0x000fea0003800200 */
.L_x_12:
[----:B------:R-:W-:Y:S05]  /*0950*/  WARPSYNC.ALL ;  /* 0x0000000000007948 */ /* 0x000fea0003800000 */
[----:B------:R-:W-:Y:S01]  /*0960*/  NOP ;  /* 0x0000000000007918 */ /* 0x000fe20000000000 */
[----:B------:R-:W-:Y:S05]  /*0970*/  @P0 BRA `(.L_x_18) ;  /* 0x0000000000300947 */ /* 0x000fea0003800000 */
[----:B--234-:R-:W2:Y:S01]  /*0980*/  S2R R3, SR_LANEID ;  /* 0x0000000000037919 */ /* 0x01cea20000000000 */
[----:B------:R-:W-:Y:S05]  /*0990*/  WARPSYNC.ALL ;  /* 0x0000000000007948 */ /* 0x000fea0003800000 */
[----:B------:R-:W-:Y:S01]  /*09a0*/  NOP ;  /* 0x0000000000007918 */ /* 0x000fe20000000000 */
[----:B--2---:R-:W-:-:S05]  /*09b0*/  IMAD.SHL.U32 R3, R3, 0x4, RZ ;  /* 0x0000000403037824 */ /* 0x004fca00078e00ff */
[----:B------:R-:W2:Y:S01]  /*09c0*/  LDS R7, [R3+UR8] ;  /* 0x0000000803077984 */ /* 0x000ea20008000800 */
[----:B------:R-:W-:-:S05]  /*09d0*/  IADD3 R4, P1, PT, R3, UR24, RZ ;  /* 0x0000001803047c10 */ /* 0x000fca000ff3e0ff */
[----:B------:R-:W-:-:S05]  /*09e0*/  IMAD.X R5, RZ, RZ, UR25, P1 ;  /* 0x00000019ff057e24 */ /* 0x000fca00088e06ff */
[----:B--2---:R5:W2:Y:S01]  /*09f0*/  ATOMG.E.EXCH.STRONG.GPU PT, RZ, [R4], R7 ;  /* 0x0000000704ff73a8 */ /* 0x004aa200041ee100 */
[----:B------:R-:W-:-:S04]  /*0a00*/  DEPBAR {5,4,3,2,1,0} ;  /* 0x0000003f0000791a */ /* 0x000fc80000000000 */
[----:B------:R-:W3:Y:S02]  /*0a10*/  CCTL.E.C.LDCU.IV.DEEP [UR24] ;  /* 0x0000000018007540 */ /* 0x000ee40009c08000 */
[----:B---3--:R5:W-:Y:S01]  /*0a20*/  UTMACCTL.IV [UR24] ;  /* 0x00000000180079b9 */ /* 0x008be20008000000 */
[----:B------:R-:W-:Y:S01]  /*0a30*/  NOP ;  /* 0x0000000000007918 */ /* 0x000fe20000000000 */
.L_x_18:
[----:B------:R-:W-:Y:S05]  /*0a40*/  @P0 BRA `(.L_x_19) ;  /* 0x00000000000c0947 */ /* 0x000fea0003800000 */
[----:B------:R0:W-:Y:S01]  /*0a50*/  UTMACMDFLUSH ;  /* 0x00000000000079b7 */ /* 0x0001e20000000000 */
[----:B------:R-:W-:Y:S05]  /*0a60*/  @P0 BRA `(.L_x_19) ;  /* 0x0000000000040947 */ /* 0x000fea0003800000 */
[----:B------:R-:W-:-:S04]  /*0a70*/  DEPBAR.LE SB0, 0x0 ;  /* 0x000080000000791a */ /* 0x000fc80000000000 */
.L_x_19:
[----:B------:R-:W-:Y:S05]  /*0a80*/  WARPSYNC.ALL ;  /* 0x0000000000007948 */ /* 0x000fea0003800000 */
[----:B------:R-:W-:Y:S01]  /*0a90*/  NOP ;  /* 0x0000000000007918 */ /* 0x000fe20000000000 */
[----:B--2---:R-:W-:Y:S06]  /*0aa0*/  BAR.SYNC.DEFER_BLOCKING 0x0 ;  /* 0x0000000000007b1d */ /* 0x004fec0000010000 */
[----:B------:R-:W-:Y:S02]  /*0ab0*/  BSSY.RECONVERGENT B1, `(.L_x_20) ;  /* 0x000000b000017945 */ /* 0x000fe40003800200 */
[----:B------:R-:W-:Y:S06]  /*0ac0*/  BAR.SYNC.DEFER_BLOCKING 0x0 ;  /* 0x0000000000007b1d */ /* 0x000fec0000010000 */
[----:B------:R2:W-:Y:S01]  /*0ad0*/  @!P0 STS [R12], RZ ;  /* 0x000000ff0c008388 */ /* 0x0005e20000000800 */
[----:B------:R-:W-:Y:S01]  /*0ae0*/  NOP ;  /* 0x0000000000007918 */ /* 0x000fe20000000000 */
[----:B------:R-:W-:Y:S05]  /*0af0*/  @P3 BRA `(.L_x_21) ;  /* 0x0000000000183947 */ /* 0x000fea0003800000 */
[----:B---34-:R-:W3:Y:S01]  /*0b00*/  LDS R3, [UR8+0x8] ;  /* 0x00000808ff037984 */ /* 0x018ee20008000800 */
[----:B------:R-:W4:Y:S01]  /*0b10*/  LDC.64 R10, c[0x0][0x388] ;  /* 0x0000e200ff0a7b82 */ /* 0x000f220000000a00 */
[----:B-----5:R-:W-:Y:S02]  /*0b20*/  IMAD.MOV.U32 R4, RZ, RZ, 0x70 ;  /* 0x00000070ff047424 */ /* 0x020fe400078e00ff */
[----:B----4-:R4:W-:Y:S03]  /*0b30*/  STS.64 [UR8], R10 ;  /* 0x0000000aff007988 */ /* 0x0109e60008000a08 */
[----:B---3--:R-:W-:-:S05]  /*0b40*/  LOP3.LUT R3, R3, 0x10, R4, 0xd8, !PT ;  /* 0x0000001003037812 */ /* 0x008fca00078ed804 */
[----:B------:R4:W-:Y:S02]  /*0b50*/  STS [UR8+0x8], R3 ;  /* 0x00000803ff007988 */ /* 0x0009e40008000808 */
.L_x_21:
[----:B-----5:R-:W-:Y:S05]  /*0b60*/  BSYNC.RECONVERGENT B1 ;  /* 0x0000000000017941 */ /* 0x020fea0003800200 */
.L_x_20:
[----:B------:R-:W-:Y:S04]  /*0b70*/  BSSY.RECONVERGENT B2, `(.L_x_22) ;  /* 0x000000f000027945 */ /* 0x000fe80003800200 */
[----:B------:R-:W-:Y:S04]  /*0b80*/  BSSY.RELIABLE B1, `(.L_x_23) ;  /* 0x000000c000017945 */ /* 0x000fe80003800100 */
[----:B------:R-:W-:Y:S05]  /*0b90*/  @P3 BRA `(.L_x_24) ;  /* 0x0000000000283947 */ /* 0x000fea0003800000 */
[----:B---34-:R-:W3:Y:S01]  /*0ba0*/  LDS R3, [UR8+0x34] ;  /* 0x00003408ff037984 */ /* 0x018ee20008000800 */
[----:B------:R-:W-:Y:S01]  /*0bb0*/  IMAD.MOV.U32 R4, RZ, RZ, 0x3f000000 ;  /* 0x3f000000ff047424 */ /* 0x000fe200078e00ff */
[----:B------:R-:W-:Y:S05]  /*0bc0*/  @P3 BREAK.RELIABLE B1 ;  /* 0x0000000000013942 */ /* 0x000fea0003800100 */
[----:B---3--:R-:W-:-:S05]  /*0bd0*/  LOP3.LUT R3, R3, 0xff000000, R4, 0xb8, !PT ;  /* 0xff00000003037812 */ /* 0x008fca00078eb804 */
[----:B------:R3:W-:Y:S01]  /*0be0*/  STS [UR8+0x34], R3 ;  /* 0x00003403ff007988 */ /* 0x0007e20008000808 */
[----:B------:R-:W-:Y:S05]  /*0bf0*/  @P3 BRA `(.L_x_25) ;  /* 0x0000000000183947 */ /* 0x000fea0003800000 */
[----:B------:R-:W4:Y:S01]  /*0c00*/  LDS R4, [UR8+0x38] ;  /* 0x00003808ff047984 */ /* 0x000f220008000800 */
[----:B---3--:R-:W-:-:S05]  /*0c10*/  IMAD.MOV.U32 R3, RZ, RZ, 0x3f ;  /* 0x0000003fff037424 */ /* 0x008fca00078e00ff */
[----:B----4-:R-:W-:-:S05]  /*0c20*/  LOP3.LUT R3, R4, 0xff, R3, 0xb8, !PT ;  /* 0x000000ff04037812 */ /* 0x010fca00078eb803 */
[----:B------:R5:W-:Y:S02]  /*0c30*/  STS [UR8+0x38], R3 ;  /* 0x00003803ff007988 */ /* 0x000be40008000808 */
.L_x_24:
[----:B------:R-:W-:Y:S05]  /*0c40*/  BSYNC.RELIABLE B1 ;  /* 0x0000000000017941 */ /* 0x000fea0003800100 */
.L_x_23:
[----:B------:R2:W-:Y:S02]  /*0c50*/  @!P3 STS [UR8+0x20], R9 ;  /* 0x00002009ff00b988 */ /* 0x0005e40008000808 */
.L_x_25:
[----:B------:R-:W-:Y:S05]  /*0c60*/  BSYNC.RECONVERGENT B2 ;  /* 0x0000000000027941 */ /* 0x000fea0003800200 */
.L_x_22:
[----:B------:R-:W-:Y:S05]  /*0c70*/  WARPSYNC.ALL ;  /* 0x0000000000007948 */ /* 0x000fea0003800000 */
[----:B------:R-:W-:Y:S01]  /*0c80*/  NOP ;  /* 0x0000000000007918 */ /* 0x000fe20000000000 */
[----:B---345:R-:W3:Y:S01]  /*0c90*/  LDC R3, c[0x0][0x39c] ;  /* 0x0000e700ff037b82 */ /* 0x038ee20000000800 */
[----:B------:R-:W-:Y:S01]  /*0ca0*/  BSSY.RECONVERGENT B2, `(.L_x_26) ;  /* 0x0000010000027945 */ /* 0x000fe20003800200 */
[----:B---3--:R-:W-:-:S05]  /*0cb0*/  VIADD R3, R3, 0xffffffff ;  /* 0xffffffff03037836 */ /* 0x008fca0000000000 */
[----:B------:R3:W-:Y:S01]  /*0cc0*/  @!P3 STS [UR8+0x24], R3 ;  /* 0x00002403ff00b988 */ /* 0x0007e20008000808 */
[----:B------:R-:W-:Y:S05]  /*0cd0*/  @P3 BRA `(.L_x_27) ;  /* 0x0000000000303947 */ /* 0x000fea0003800000 */
[----:B------:R-:W4:Y:S01]  /*0ce0*/  LDS R5, [UR8+0x34] ;  /* 0x00003408ff057984 */ /* 0x000f220008000800 */
[----:B------:R-:W5:Y:S03]  /*0cf0*/  LDC.64 R10, c[0x0][0x3b0] ;  /* 0x0000ec00ff0a7b82 */ /* 0x000f660000000a00 */
[----:B------:R-:W2:Y:S01]  /*0d00*/  LDS R4, [UR8+0x1c] ;  /* 0x00001c08ff047984 */ /* 0x000ea20008000800 */
[C---:B-----5:R-:W-:Y:S01]  /*0d10*/  SHF.L.U64.HI R8, R10.reuse, 0x1, R11 ;  /* 0x000000010a087819 */ /* 0x060fe2000001020b */
[----:B------:R-:W-:-:S03]  /*0d20*/  IMAD.SHL.U32 R7, R10, 0x2, RZ ;  /* 0x000000020a077824 */ /* 0x000fc600078e00ff */
[--C-:B--2---:R-:W-:Y:S02]  /*0d30*/  SHF.R.U32.HI R9, RZ, 0x4, R8.reuse ;  /* 0x00000004ff097819 */ /* 0x104fe40000011608 */
[----:B------:R-:W-:-:S05]  /*0d40*/  SHF.R.U64 R7, R7, 0x4, R8 ;  /* 0x0000000407077819 */ /* 0x000fca0000001208 */
[----:B------:R5:W-:Y:S01]  /*0d50*/  STS [UR8+0xc], R7 ;  /* 0x00000c07ff007988 */ /* 0x000be20008000808 */
[----:B----4-:R-:W-:Y:S02]  /*0d60*/  LOP3.LUT R5, R5, 0x7, RZ, 0xb8, !PT ;  /* 0x0000000705057812 */ /* 0x010fe400078eb8ff */
[----:B------:R-:W-:-:S03]  /*0d70*/  LOP3.LUT R4, R4, 0xf, R9, 0xb8, !PT ;  /* 0x0000000f04047812 */ /* 0x000fc600078eb809 */
[----:B------:R5:W-:Y:S04]  /*0d80*/  STS [UR8+0x34], R5 ;  /* 0x00003405ff007988 */ /* 0x000be80008000808 */
[----:B------:R5:W-:Y:S02]  /*0d90*/  STS [UR8+0x1c], R4 ;  /* 0x00001c04ff007988 */ /* 0x000be40008000808 */
.L_x_27:
[----:B------:R-:W-:Y:S05]  /*0da0*/  BSYNC.RECONVERGENT B2 ;  /* 0x0000000000027941 */ /* 0x000fea0003800200 */
.L_x_26:
[----:B------:R-:W-:Y:S04]  /*0db0*/  BSSY.RECONVERGENT B3, `(.L_x_28) ;  /* 0x000001a000037945 */ /* 0x000fe80003800200 */
[----:B------:R-:W-:Y:S04]  /*0dc0*/  BSSY.RELIABLE B2, `(.L_x_29) ;  /* 0x0000015000027945 */ /* 0x000fe80003800100 */
[----:B------:R-:W-:Y:S05]  /*0dd0*/  @P3 BRA `(.L_x_30) ;  /* 0x0000000000203947 */ /* 0x000fea0003800000 */
[----:B-----5:R-:W4:Y:S02]  /*0de0*/  LDS R4, [UR8+0x34] ;  /* 0x00003408ff047984 */ /* 0x020f240008000800 */
[----:B----4-:R-:W-:-:S05]  /*0df0*/  LOP3.LUT R4, R4, 0x38, RZ, 0xb8, !PT ;  /* 0x0000003804047812 */ /* 0x010fca00078eb8ff */
[----:B------:R4:W-:Y:S01]  /*0e00*/  STS [UR8+0x34], R4 ;  /* 0x00003404ff007988 */ /* 0x0009e20008000808 */
[----:B------:R-:W-:Y:S05]  /*0e10*/  @P3 BRA `(.L_x_31) ;  /* 0x0000000000203947 */ /* 0x000fea0003800000 */
[----:B----4-:R-:W4:Y:S01]  /*0e20*/  LDS R4, [UR8+0x8] ;  /* 0x00000808ff047984 */ /* 0x010f220008000800 */
[----:B------:R-:W-:-:S05]  /*0e30*/  IMAD.MOV.U32 R5, RZ, RZ, 0x780 ;  /* 0x00000780ff057424 */ /* 0x000fca00078e00ff */
[----:B----4-:R-:W-:-:S05]  /*0e40*/  LOP3.LUT R4, R4, 0x500, R5, 0xd8, !PT ;  /* 0x0000050004047812 */ /* 0x010fca00078ed805 */
[----:B------:R4:W-:Y:S02]  /*0e50*/  STS [UR8+0x8], R4 ;  /* 0x00000804ff007988 */ /* 0x0009e40008000808 */
.L_x_30:
[----:B------:R-:W-:Y:S05]  /*0e60*/  @P3 BRA `(.L_x_32) ;  /* 0x0000000000283947 */ /* 0x000fea0003800000 */
[----:B----45:R-:W4:Y:S02]  /*0e70*/  LDS R4, [UR8+0x8] ;  /* 0x00000808ff047984 */ /* 0x030f240008000800 */
[----:B----4-:R-:W-:-:S05]  /*0e80*/  LOP3.LUT R4, R4, 0x1800, RZ, 0xb8, !PT ;  /* 0x0000180004047812 */ /* 0x010fca00078eb8ff */
[----:B------:R5:W-:Y:S02]  /*0e90*/  STS [UR8+0x8], R4 ;  /* 0x00000804ff007988 */ /* 0x000be40008000808 */
.L_x_31:
[----:B------:R-:W-:Y:S05]  /*0ea0*/  @P3 BREAK.RELIABLE B2 ;  /* 0x0000000000023942 */ /* 0x000fea0003800100 */
[----:B------:R-:W-:Y:S05]  /*0eb0*/  @P3 BRA `(.L_x_33) ;  /* 0x0000000000243947 */ /* 0x000fea0003800000 */
[----:B----45:R-:W4:Y:S01]  /*0ec0*/  LDS R4, [UR8+0x8] ;  /* 0x00000808ff047984 */ /* 0x030f220008000800 */
[----:B------:R-:W-:-:S05]  /*0ed0*/  IMAD.MOV.U32 R5, RZ, RZ, 0x6000 ;  /* 0x00006000ff057424 */ /* 0x000fca00078e00ff */
[----:B----4-:R-:W-:-:S04]  /*0ee0*/  LOP3.LUT R4, R4, 0x6000, R5, 0xd8, !PT ;  /* 0x0000600004047812 */ /* 0x010fc800078ed805 */
[----:B------:R-:W-:-:S05]  /*0ef0*/  LOP3.LUT R4, R4, 0x400000, RZ, 0xb8, !PT ;  /* 0x0040000004047812 */ /* 0x000fca00078eb8ff */
[----:B------:R4:W-:Y:S02]  /*0f00*/  STS [UR8+0x8], R4 ;  /* 0x00000804ff007988 */ /* 0x0009e40008000808 */
.L_x_32:
[----:B------:R-:W-:Y:S05]  /*0f10*/  BSYNC.RELIABLE B2 ;  /* 0x0000000000027941 */ /* 0x000fea0003800100 */
.L_x_29:
[----:B----45:R-:W4:Y:S02]  /*0f20*/  @!P3 LDS R4, [UR8+0x8] ;  /* 0x00000808ff04b984 */ /* 0x030f240008000800 */
[----:B----4-:R-:W-:-:S05]  /*0f30*/  @!P3 LOP3.LUT R4, R4, 0x8000, RZ, 0xb8, !PT ;  /* 0x000080000404b812 */ /* 0x010fca00078eb8ff */
[----:B------:R4:W-:Y:S02]  /*0f40*/  @!P3 STS [UR8+0x8], R4 ;  /* 0x00000804ff00b988 */ /* 0x0009e40008000808 */
.L_x_33:
[----:B------:R-:W-:Y:S05]  /*0f50*/  BSYNC.RECONVERGENT B3 ;  /* 0x0000000000037941 */ /* 0x000fea0003800200 */
.L_x_28:
[----:B------:R-:W-:Y:S05]  /*0f60*/  WARPSYNC.ALL ;  /* 0x0000000000007948 */ /* 0x000fea0003800000 */
[----:B------:R-:W-:Y:S01]  /*0f70*/  NOP ;  /* 0x0000000000007918 */ /* 0x000fe20000000000 */
[----:B------:R-:W-:-:S04]  /*0f80*/  UIADD3 UR5, UPT, UPT, UR4, 0x80, URZ ;  /* 0x0000008004057890 */ /* 0x000fc8000fffe0ff */
[----:B------:R-:W-:-:S04]  /*0f90*/  UIADD3 UR26, UP0, UPT, UR5, UR20, URZ ;  /* 0x00000014051a7290 */ /* 0x000fc8000ff1e0ff */
[----:B------:R-:W-:Y:S01]  /*0fa0*/  ULEA.HI.X.SX32 UR27, UR5, UR21, 0x1, UP0 ;  /* 0x00000015051b7291 */ /* 0x000fe200080f0eff */
[----:B------:R-:W-:Y:S11]  /*0fb0*/  @P0 BRA `(.L_x_34) ;  /* 0x0000000000300947 */ /* 0x000ff60003800000 */
[----:B----45:R-:W4:Y:S01]  /*0fc0*/  S2R R4, SR_LANEID ;  /* 0x0000000000047919 */ /* 0x030f220000000000 */
[----:B------:R-:W-:Y:S05]  /*0fd0*/  WARPSYNC.ALL ;  /* 0x0000000000007948 */ /* 0x000fea0003800000 */
[----:B------:R-:W-:Y:S01]  /*0fe0*/  NOP ;  /* 0x0000000000007918 */ /* 0x000fe20000000000 */
[----:B----4-:R-:W-:-:S05]  /*0ff0*/  IMAD.SHL.U32 R8, R4, 0x4, RZ ;  /* 0x0000000404087824 */ /* 0x010fca00078e00ff */
[----:B------:R-:W4:Y:S01]  /*1000*/  LDS R7, [R8+UR8] ;  /* 0x0000000808077984 */ /* 0x000f220008000800 */
[----:B------:R-:W-:-:S05]  /*1010*/  IADD3 R4, P1, PT, R8, UR26, RZ ;  /* 0x0000001a08047c10 */ /* 0x000fca000ff3e0ff */
[----:B------:R-:W-:-:S05]  /*1020*/  IMAD.X R5, RZ, RZ, UR27, P1 ;  /* 0x0000001bff057e24 */ /* 0x000fca00088e06ff */
[----:B----4-:R4:W5:Y:S01]  /*1030*/  ATOMG.E.EXCH.STRONG.GPU PT, RZ, [R4], R7 ;  /* 0x0000000704ff73a8 */ /* 0x01096200041ee100 */
[----:B------:R-:W-:-:S04]  /*1040*/  DEPBAR {5,4,3,2,1,0} ;  /* 0x0000003f0000791a */ /* 0x000fc80000000000 */
[----:B------:R-:W2:Y:S02]  /*1050*/  CCTL.E.C.LDCU.IV.DEEP [UR26] ;  /* 0x000000001a007540 */ /* 0x000ea40009c08000 */
[----:B--2---:R4:W-:Y:S01]  /*1060*/  UTMACCTL.IV [UR26] ;  /* 0x000000001a0079b9 */ /* 0x0049e20008000000 */
[----:B------:R-:W-:Y:S01]  /*1070*/  NOP ;  /* 0x0000000000007918 */ /* 0x000fe20000000000 */
.L_x_34:
[----:B------:R-:W-:Y:S05]  /*1080*/  @P0 BRA `(.L_x_35) ;  /* 0x00000000000c0947 */ /* 0x000fea0003800000 */
[----:B------:R0:W-:Y:S01]  /*1090*/  UTMACMDFLUSH ;  /* 0x00000000000079b7 */ /* 0x0001e20000000000 */
[----:B------:R-:W-:Y:S05]  /*10a0*/  @P0 BRA `(.L_x_35) ;  /* 0x0000000000040947 */ /* 0x000fea0003800000 */
[----:B------:R-:W-:-:S04]  /*10b0*/  DEPBAR.LE SB0, 0x0 ;  /* 0x000080000000791a */ /* 0x000fc80000000000 */
.L_x_35:
[----:B------:R-:W-:Y:S05]  /*10c0*/  WARPSYNC.ALL ;  /* 0x0000000000007948 */ /* 0x000fea0003800000 */
[----:B------:R-:W-:Y:S01]  /*10d0*/  NOP ;  /* 0x0000000000007918 */ /* 0x000fe20000000000 */
[----:B-----5:R-:W-:Y:S06]  /*10e0*/  BAR.SYNC.DEFER_BLOCKING 0x0 ;  /* 0x0000000000007b1d */ /* 0x020fec0000010000 */
[----:B------:R-:W-:Y:S02]  /*10f0*/  BSSY.RECONVERGENT B3, `(.L_x_36) ;  /* 0x000000b000037945 */ /* 0x000fe40003800200 */
[----:B------:R-:W-:Y:S06]  /*1100*/  BAR.SYNC.DEFER_BLOCKING 0x0 ;  /* 0x0000000000007b1d */ /* 0x000fec0000010000 */
[----:B------:R5:W-:Y:S01]  /*1110*/  @!P0 STS [R12], RZ ;  /* 0x000000ff0c008388 */ /* 0x000be20000000800 */
[----:B------:R-:W-:Y:S01]  /*1120*/  NOP ;  /* 0x0000000000007918 */ /* 0x000fe20000000000 */
[----:B------:R-:W-:Y:S05]  /*1130*/  @P3 BRA `(.L_x_37) ;  /* 0x0000000000183947 */ /* 0x000fea0003800000 */
[----:B----4-:R-:W4:Y:S01]  /*1140*/  LDS R4, [UR8+0x8] ;  /* 0x00000808ff047984 */ /* 0x010f220008000800 */
[----:B--2---:R-:W2:Y:S01]  /*1150*/  LDC.64 R8, c[0x0][0x390] ;  /* 0x0000e400ff087b82 */ /* 0x004ea20000000a00 */
[----:B------:R-:W-:Y:S02]  /*1160*/  IMAD.MOV.U32 R5, RZ, RZ, 0x70 ;  /* 0x00000070ff057424 */ /* 0x000fe400078e00ff */
[----:B--2---:R2:W-:Y:S03]  /*1170*/  STS.64 [UR8], R8 ;  /* 0x00000008ff007988 */ /* 0x0045e60008000a08 */
[----:B----4-:R-:W-:-:S05]  /*1180*/  LOP3.LUT R4, R4, 0x10, R5, 0xd8, !PT ;  /* 0x0000001004047812 */ /* 0x010fca00078ed805 */
[----:B------:R2:W-:Y:S02]  /*1190*/  STS [UR8+0x8], R4 ;  /* 0x00000804ff007988 */ /* 0x0005e40008000808 */
.L_x_37:
[----:B----4-:R-:W-:Y:S05]  /*11a0*/  BSYNC.RECONVERGENT B3 ;  /* 0x0000000000037941 */ /* 0x010fea0003800200 */
.L_x_36:
[----:B------:R-:W-:Y:S04]  /*11b0*/  BSSY.RECONVERGENT B4, `(.L_x_38) ;  /* 0x0000011000047945 */ /* 0x000fe80003800200 */
[----:B------:R-:W-:Y:S04]  /*11c0*/  BSSY.RELIABLE B3, `(.L_x_39) ;  /* 0x000000e000037945 */ /* 0x000fe80003800100 */
[----:B------:R-:W-:Y:S05]  /*11d0*/  @P3 BRA `(.L_x_40) ;  /* 0x0000000000243947 */ /* 0x000fea0003800000 */
[----:B--2---:R-:W2:Y:S01]  /*11e0*/  LDS R4, [UR8+0x34] ;  /* 0x00003408ff047984 */ /* 0x004ea20008000800 */
[----:B------:R-:W-:-:S05]  /*11f0*/  IMAD.MOV.U32 R5, RZ, RZ, 0x3f000000 ;  /* 0x3f000000ff057424 */ /* 0x000fca00078e00ff */
[----:B--2---:R-:W-:-:S05]  /*1200*/  LOP3.LUT R4, R4, 0xff000000, R5, 0xb8, !PT ;  /* 0xff00000004047812 */ /* 0x004fca00078eb805 */
[----:B------:R2:W-:Y:S01]  /*1210*/  STS [UR8+0x34], R4 ;  /* 0x00003404ff007988 */ /* 0x0005e20008000808 */
[----:B------:R-:W-:Y:S05]  /*1220*/  @P3 BRA `(.L_x_41) ;  /* 0x00000000001c3947 */ /* 0x000fea0003800000 */
[----:B--2---:R-:W2:Y:S01]  /*1230*/  LDS R4, [UR8+0x38] ;  /* 0x00003808ff047984 */ /* 0x004ea20008000800 */
[----:B------:R-:W-:-:S05]  /*1240*/  IMAD.MOV.U32 R5, RZ, RZ, 0x7f ;  /* 0x0000007fff057424 */ /* 0x000fca00078e00ff */
[----:B--2---:R-:W-:-:S05]  /*1250*/  LOP3.LUT R4, R4, 0xff, R5, 0xb8, !PT ;  /* 0x000000ff04047812 */ /* 0x004fca00078eb805 */
[----:B------:R4:W-:Y:S02]  /*1260*/  STS [UR8+0x38], R4 ;  /* 0x00003804ff007988 */ /* 0x0009e40008000808 */
.L_x_40:
[----:B------:R-:W-:Y:S05]  /*1270*/  @P3 BREAK.RELIABLE B3 ;  /* 0x0000000000033942 */ /* 0x000fea0003800100 */
[----:B------:R-:W-:Y:S05]  /*1280*/  @P3 BRA `(.L_x_42) ;  /* 0x00000000000c3947 */ /* 0x000fea0003800000 */
[----:B------:R2:W-:Y:S02]  /*1290*/  STS [UR8+0x20], R3 ;  /* 0x00002003ff007988 */ /* 0x0005e40008000808 */
.L_x_41:
[----:B------:R-:W-:Y:S05]  /*12a0*/  BSYNC.RELIABLE B3 ;  /* 0x0000000000037941 */ /* 0x000fea0003800100 */
.L_x_39:
[----:B------:R2:W-:Y:S02]  /*12b0*/  @!P3 STS [UR8+0x24], R2 ;  /* 0x00002402ff00b988 */ /* 0x0005e40008000808 */
.L_x_42:
[----:B------:R-:W-:Y:S05]  /*12c0*/  BSYNC.RECONVERGENT B4 ;  /* 0x0000000000047941 */ /* 0x000fea0003800200 */
.L_x_38:
[----:B------:R-:W-:Y:S05]  /*12d0*/  WARPSYNC.ALL ;  /* 0x0000000000007948 */ /* 0x000fea0003800000 */
[----:B------:R-:W-:Y:S01]  /*12e0*/  NOP ;  /* 0x0000000000007918 */ /* 0x000fe20000000000 */
[----:B------:R-:W-:Y:S04]  /*12f0*/  BSSY.RECONVERGENT B4, `(.L_x_43) ;  /* 0x000000e000047945 */ /* 0x000fe80003800200 */
[----:B------:R-:W-:Y:S05]  /*1300*/  @P3 BRA `(.L_x_44) ;  /* 0x0000000000303947 */ /* 0x000fea0003800000 */
[----:B--23--:R-:W2:Y:S01]  /*1310*/  LDS R3, [UR8+0x34] ;  /* 0x00003408ff037984 */ /* 0x00cea20008000800 */
[----:B----4-:R-:W3:Y:S03]  /*1320*/  LDC.64 R4, c[0x0][0x3b8] ;  /* 0x0000ee00ff047b82 */ /* 0x010ee60000000a00 */
        /* <DEDUP_REMOVED lines=10> */
.L_x_44:
[----:B------:R-:W-:Y:S05]  /*13d0*/  BSYNC.RECONVERGENT B4 ;  /* 0x0000000000047941 */ /* 0x000fea0003800200 */
.L_x_43:
[----:B------:R-:W-:Y:S04]  /*13e0*/  BSSY.RECONVERGENT B5, `(.L_x_45) ;  /* 0x000001a000057945 */ /* 0x000fe80003800200 */
[----:B------:R-:W-:Y:S04]  /*13f0*/  BSSY.RELIABLE B4, `(.L_x_46) ;  /* 0x0000015000047945 */ /* 0x000fe80003800100 */
[----:B------:R-:W-:Y:S05]  /*1400*/  @P3 BRA `(.L_x_47) ;  /* 0x0000000000203947 */ /* 0x000fea0003800000 */
[----:B--23--:R-:W2:Y:S02]  /*1410*/  LDS R2, [UR8+0x34] ;  /* 0x00003408ff027984 */ /* 0x00cea40008000800 */
[----:B--2---:R-:W-:-:S05]  /*1420*/  LOP3.LUT R2, R2, 0x38, RZ, 0xb8, !PT ;  /* 0x0000003802027812 */ /* 0x004fca00078eb8ff */
[----:B------:R2:W-:Y:S01]  /*1430*/  STS [UR8+0x34], R2 ;  /* 0x00003402ff007988 */ /* 0x0005e20008000808 */
[----:B------:R-:W-:Y:S05]  /*1440*/  @P3 BRA `(.L_x_48) ;  /* 0x0000000000203947 */ /* 0x000fea0003800000 */
[----:B--2---:R-:W2:Y:S01]  /*1450*/  LDS R2, [UR8+0x8] ;  /* 0x00000808ff027984 */ /* 0x004ea20008000800 */
[----:B------:R-:W-:-:S05]  /*1460*/  IMAD.MOV.U32 R3, RZ, RZ, 0x780 ;  /* 0x00000780ff037424 */ /* 0x000fca00078e00ff */
[----:B--2---:R-:W-:-:S05]  /*1470*/  LOP3.LUT R2, R2, 0x500, R3, 0xd8, !PT ;  /* 0x0000050002027812 */ /* 0x004fca00078ed803 */
[----:B------:R2:W-:Y:S02]  /*1480*/  STS [UR8+0x8], R2 ;  /* 0x00000802ff007988 */ /* 0x0005e40008000808 */
.L_x_47:
[----:B------:R-:W-:Y:S05]  /*1490*/  @P3 BRA `(.L_x_49) ;  /* 0x0000000000283947 */ /* 0x000fea0003800000 */
[----:B--23--:R-:W2:Y:S02]  /*14a0*/  LDS R2, [UR8+0x8] ;  /* 0x00000808ff027984 */ /* 0x00cea40008000800 */
[----:B--2---:R-:W-:-:S05]  /*14b0*/  LOP3.LUT R2, R2, 0x1800, RZ, 0xb8, !PT ;  /* 0x0000180002027812 */ /* 0x004fca00078eb8ff */
[----:B------:R3:W-:Y:S02]  /*14c0*/  STS [UR8+0x8], R2 ;  /* 0x00000802ff007988 */ /* 0x0007e40008000808 */
.L_x_48:
[----:B------:R-:W-:Y:S05]  /*14d0*/  @P3 BREAK.RELIABLE B4 ;  /* 0x0000000000043942 */ /* 0x000fea0003800100 */
[----:B------:R-:W-:Y:S05]  /*14e0*/  @P3 BRA `(.L_x_50) ;  /* 0x0000000000243947 */ /* 0x000fea0003800000 */
[----:B--23--:R-:W2:Y:S01]  /*14f0*/  LDS R2, [UR8+0x8] ;  /* 0x00000808ff027984 */ /* 0x00cea20008000800 */
[----:B------:R-:W-:-:S05]  /*1500*/  IMAD.MOV.U32 R3, RZ, RZ, 0x6000 ;  /* 0x00006000ff037424 */ /* 0x000fca00078e00ff */
[----:B--2---:R-:W-:-:S04]  /*1510*/  LOP3.LUT R2, R2, 0x6000, R3, 0xd8, !PT ;  /* 0x0000600002027812 */ /* 0x004fc800078ed803 */
[----:B------:R-:W-:-:S05]  /*1520*/  LOP3.LUT R2, R2, 0x400000, RZ, 0xb8, !PT ;  /* 0x0040000002027812 */ /* 0x000fca00078eb8ff */
[----:B------:R2:W-:Y:S02]  /*1530*/  STS [UR8+0x8], R2 ;  /* 0x00000802ff007988 */ /* 0x0005e40008000808 */
.L_x_49:
[----:B------:R-:W-:Y:S05]  /*1540*/  BSYNC.RELIABLE B4 ;  /* 0x0000000000047941 */ /* 0x000fea0003800100 */
.L_x_46:
[----:B--23--:R-:W2:Y:S02]  /*1550*/  @!P3 LDS R2, [UR8+0x8] ;  /* 0x00000808ff02b984 */ /* 0x00cea40008000800 */
[----:B--2---:R-:W-:-:S05]  /*1560*/  @!P3 LOP3.LUT R2, R2, 0x8000, RZ, 0xb8, !PT ;  /* 0x000080000202b812 */ /* 0x004fca00078eb8ff */
[----:B------:R2:W-:Y:S02]  /*1570*/  @!P3 STS [UR8+0x8], R2 ;  /* 0x00000802ff00b988 */ /* 0x0005e40008000808 */
.L_x_50:
[----:B------:R-:W-:Y:S05]  /*1580*/  BSYNC.RECONVERGENT B5 ;  /* 0x0000000000057941 */ /* 0x000fea0003800200 */
.L_x_45:
[----:B------:R-:W-:Y:S05]  /*1590*/  WARPSYNC.ALL ;  /* 0x0000000000007948 */ /* 0x000fea0003800000 */
[----:B------:R-:W-:Y:S01]  /*15a0*/  NOP ;  /* 0x0000000000007918 */ /* 0x000fe20000000000 */
[----:B------:R-:W-:-:S04]  /*15b0*/  UIADD3 UR4, UPT, UPT, UR4, 0x100, URZ ;  /* 0x0000010004047890 */ /* 0x000fc8000fffe0ff */
[----:B------:R-:W-:-:S04]  /*15c0*/  UIADD3 UR20, UP0, UPT, UR4, UR20, URZ ;  /* 0x0000001404147290 */ /* 0x000fc8000ff1e0ff */
[----:B------:R-:W-:Y:S01]  /*15d0*/  ULEA.HI.X.SX32 UR21, UR4, UR21, 0x1, UP0 ;  /* 0x0000001504157291 */ /* 0x000fe200080f0eff */
[----:B------:R-:W-:Y:S11]  /*15e0*/  @P0 BRA `(.L_x_51) ;  /* 0x0000000000300947 */ /* 0x000ff60003800000 */
[----:B--23--:R-:W2:Y:S01]  /*15f0*/  S2R R2, SR_LANEID ;  /* 0x0000000000027919 */ /* 0x00cea20000000000 */
[----:B------:R-:W-:Y:S05]  /*1600*/  WARPSYNC.ALL ;  /* 0x0000000000007948 */ /* 0x000fea0003800000 */
[----:B------:R-:W-:Y:S01]  /*1610*/  NOP ;  /* 0x0000000000007918 */ /* 0x000fe20000000000 */
[----:B--2-4-:R-:W-:-:S05]  /*1620*/  IMAD.SHL.U32 R4, R2, 0x4, RZ ;  /* 0x0000000402047824 */ /* 0x014fca00078e00ff */
[----:B------:R-:W2:Y:S01]  /*1630*/  LDS R5, [R4+UR8] ;  /* 0x0000000804057984 */ /* 0x000ea20008000800 */
[----:B------:R-:W-:-:S05]  /*1640*/  IADD3 R2, P1, PT, R4, UR20, RZ ;  /* 0x0000001404027c10 */ /* 0x000fca000ff3e0ff */
[----:B------:R-:W-:-:S05]  /*1650*/  IMAD.X R3, RZ, RZ, UR21, P1 ;  /* 0x00000015ff037e24 */ /* 0x000fca00088e06ff */
[----:B--2---:R2:W3:Y:S01]  /*1660*/  ATOMG.E.EXCH.STRONG.GPU PT, RZ, [R2], R5 ;  /* 0x0000000502ff73a8 */ /* 0x0044e200041ee100 */
[----:B------:R-:W-:-:S04]  /*1670*/  DEPBAR {5,4,3,2,1,0} ;  /* 0x0000003f0000791a */ /* 0x000fc80000000000 */
[----:B------:R-:W4:Y:S02]  /*1680*/  CCTL.E.C.LDCU.IV.DEEP [UR20] ;  /* 0x0000000014007540 */ /* 0x000f240009c08000 */
[----:B----4-:R2:W-:Y:S01]  /*1690*/  UTMACCTL.IV [UR20] ;  /* 0x00000000140079b9 */ /* 0x0105e20008000000 */
[----:B------:R-:W-:Y:S01]  /*16a0*/  NOP ;  /* 0x0000000000007918 */ /* 0x000fe20000000000 */
.L_x_51:
[----:B------:R-:W-:Y:S05]  /*16b0*/  @P0 BRA `(.L_x_52) ;  /* 0x00000000000c0947 */ /* 0x000fea0003800000 */
[----:B------:R0:W-:Y:S01]  /*16c0*/  UTMACMDFLUSH ;  /* 0x00000000000079b7 */ /* 0x0001e20000000000 */
[----:B------:R-:W-:Y:S05]  /*16d0*/  @P0 BRA `(.L_x_52) ;  /* 0x0000000000040947 */ /* 0x000fea0003800000 */
[----:B------:R-:W-:-:S04]  /*16e0*/  DEPBAR.LE SB0, 0x0 ;  /* 0x000080000000791a */ /* 0x000fc80000000000 */
.L_x_52:
[----:B------:R-:W-:Y:S05]  /*16f0*/  WARPSYNC.ALL ;  /* 0x0000000000007948 */ /* 0x000fea0003800000 */
[----:B------:R-:W-:Y:S01]  /*1700*/  NOP ;  /* 0x0000000000007918 */ /* 0x000fe20000000000 */
[----:B---3--:R-:W-:Y:S01]  /*1710*/  BAR.SYNC.DEFER_BLOCKING 0x0 ;  /* 0x0000000000007b1d */ /* 0x008fe20000010000 */
[----:B--2---:R-:W-:Y:S01]  /*1720*/  SHF.R.U32.HI R2, RZ, 0x5, R0 ;  /* 0x00000005ff027819 */ /* 0x004fe20000011600 */
[----:B------:R-:W-:Y:S01]  /*1730*/  UIADD3 UR12, UPT, UPT, UR8, 0xc010, URZ ;  /* 0x0000c010080c7890 */ /* 0x000fe2000fffe0ff */
[----:B------:R-:W-:Y:S01]  /*1740*/  ISETP.GE.AND P0, PT, R6, 0x1, PT ;  /* 0x000000010600780c */ /* 0x000fe20003f06270 */
[----:B------:R-:W-:Y:S01]  /*1750*/  USHF.L.U32 UR15, UR7, 0x7, URZ ;  /* 0x00000007070f7899 */ /* 0x000fe200080006ff */
[----:B------:R-:W-:Y:S01]  /*1760*/  R2UR UR22, R2 ;  /* 0x00000000021672ca */ /* 0x000fe200000e0000 */
[----:B------:R-:W-:Y:S01]  /*1770*/  VOTEU.ALL UP0, P3 ;  /* 0x0000000000ff7886 */ /* 0x000fe20001800000 */
[----:B------:R-:W-:Y:S01]  /*1780*/  UMOV UR4, 0x1 ;  /* 0x0000000100047882 */ /* 0x000fe20000000000 */
[----:B------:R-:W-:Y:S01]  /*1790*/  VOTEU.ALL UP1, P3 ;  /* 0x0000000000ff7886 */ /* 0x000fe20001820000 */
[----:B------:R-:W-:Y:S01]  /*17a0*/  USHF.L.U32 UR19, UR9, 0x6, URZ ;  /* 0x0000000609137899 */ /* 0x000fe200080006ff */
[----:B------:R-:W-:Y:S01]  /*17b0*/  BSSY.RECONVERGENT B5, `(.L_x_53) ;  /* 0x0000018000057945 */ /* 0x000fe20003800200 */
[----:B------:R-:W-:-:S04]  /*17c0*/  @!UP0 UIADD3 UR10, UPT, UPT, -UR4, 0x100000, URZ ;  /* 0x00100000040a8890 */ /* 0x000fc8000fffe1ff */
[----:B------:R-:W-:Y:S02]  /*17d0*/  @!UP0 USHF.L.U32 UR11, UR10, 0xb, URZ ;  /* 0x0000000b0a0b8899 */ /* 0x000fe400080006ff */
[----:B------:R-:W-:Y:S02]  /*17e0*/  @!UP0 USHF.L.U32 UR10, UR10, 0x1, URZ ;  /* 0x000000010a0a8899 */ /* 0x000fe400080006ff */
[----:B------:R-:W-:-:S04]  /*17f0*/  @!UP0 UIADD3 UR4, UPT, UPT, -UR4, 0x100000, URZ ;  /* 0x0010000004048890 */ /* 0x000fc8000fffe1ff */
[----:B------:R-:W-:Y:S02]  /*1800*/  @!UP0 USHF.L.U32 UR5, UR4, 0xb, URZ ;  /* 0x0000000b04058899 */ /* 0x000fe400080006ff */
[----:B------:R-:W-:Y:S01]  /*1810*/  @!UP0 USHF.L.U32 UR4, UR4, 0x1, URZ ;  /* 0x0000000104048899 */ /* 0x000fe200080006ff */
[----:B------:R-:W-:Y:S01]  /*1820*/  VOTEU.ALL UP0, P3 ;  /* 0x0000000000ff7886 */ /* 0x000fe20001800000 */
[----:B------:R-:W2:Y:S04]  /*1830*/  FENCE.VIEW.ASYNC.S ;  /* 0x00000000000073c6 */ /* 0x000ea80000000000 */
[----:B--2---:R2:W3:Y:S06]  /*1840*/  @!UP0 SYNCS.EXCH.64 URZ, [UR8+0xc000], UR10 ;  /* 0x00c0000a08ff85b2 */ /* 0x0044ec0008000100 */
[----:B------:R2:W3:Y:S02]  /*1850*/  @!UP1 SYNCS.EXCH.64 URZ, [UR8+0xc010], UR4 ;  /* 0x00c0100408ff95b2 */ /* 0x0004e40008000100 */
[----:B---3--:R-:W-:Y:S06]  /*1860*/  BAR.SYNC.DEFER_BLOCKING 0x0 ;  /* 0x0000000000007b1d */ /* 0x008fec0000010000 */
[----:B------:R-:W-:Y:S05]  /*1870*/  @P3 BRA `(.L_x_54) ;  /* 0x00000000002c3947 */ /* 0x000fea0003800000 */
[----:B--2---:R-:W-:Y:S02]  /*1880*/  UMOV UR4, 0x1 ;  /* 0x0000000100047882 */ /* 0x004fe40000000000 */
[----:B------:R-:W-:-:S04]  /*1890*/  UIADD3 UR10, UPT, UPT, -UR4, 0x100000, URZ ;  /* 0x00100000040a7890 */ /* 0x000fc8000fffe1ff */
[----:B------:R-:W-:Y:S02]  /*18a0*/  USHF.L.U32 UR11, UR10, 0xb, URZ ;  /* 0x0000000b0a0b7899 */ /* 0x000fe400080006ff */
[----:B------:R-:W-:Y:S02]  /*18b0*/  USHF.L.U32 UR10, UR10, 0x1, URZ ;  /* 0x000000010a0a7899 */ /* 0x000fe400080006ff */
[----:B------:R-:W-:-:S04]  /*18c0*/  UIADD3 UR4, UPT, UPT, -UR4, 0x100000, URZ ;  /* 0x0010000004047890 */ /* 0x000fc8000fffe1ff */
[----:B------:R-:W-:Y:S02]  /*18d0*/  USHF.L.U32 UR5, UR4, 0xb, URZ ;  /* 0x0000000b04057899 */ /* 0x000fe400080006ff */
[----:B------:R-:W-:Y:S01]  /*18e0*/  USHF.L.U32 UR4, UR4, 0x1, URZ ;  /* 0x0000000104047899 */ /* 0x000fe200080006ff */
[----:B------:R-:W2:Y:S03]  /*18f0*/  FENCE.VIEW.ASYNC.S ;  /* 0x00000000000073c6 */ /* 0x000ea60000000000 */
[----:B--2---:R3:W2:Y:S08]  /*1900*/  SYNCS.EXCH.64 URZ, [UR8+0xc008], UR10 ;  /* 0x00c0080a08ff75b2 */ /* 0x0046b00008000100 */
[----:B------:R3:W4:Y:S02]  /*1910*/  SYNCS.EXCH.64 URZ, [UR8+0xc018], UR4 ;  /* 0x00c0180408ff75b2 */ /* 0x0007240008000100 */
[----:B---3--:R-:W-:Y:S01]  /*1920*/  NOP ;  /* 0x0000000000007918 */ /* 0x008fe20000000000 */
.L_x_54:
[----:B--2---:R-:W-:Y:S05]  /*1930*/  BSYNC.RECONVERGENT B5 ;  /* 0x0000000000057941 */ /* 0x004fea0003800200 */
.L_x_53:
[----:B------:R-:W-:Y:S05]  /*1940*/  @!P0 BRA `(.L_x_55) ;  /* 0x0000000800748947 */ /* 0x000fea0003800000 */
[----:B----4-:R-:W-:Y:S01]  /*1950*/  BAR.SYNC.DEFER_BLOCKING 0x0 ;  /* 0x0000000000007b1d */ /* 0x010fe20000010000 */
[----:B------:R-:W-:Y:S01]  /*1960*/  @!P3 IMAD.MOV.U32 R2, RZ, RZ, 0x6000 ;  /* 0x00006000ff02b424 */ /* 0x000fe200078e00ff */
[----:B------:R-:W-:Y:S02]  /*1970*/  ELECT P1, URZ, PT ;  /* 0x0000000000ff782f */ /* 0x000fe40003820000 */
[----:B------:R-:W-:Y:S02]  /*1980*/  ELECT P0, URZ, PT ;  /* 0x0000000000ff782f */ /* 0x000fe40003800000 */
[C---:B------:R-:W-:Y:S01]  /*1990*/  ISETP.LT.U32.AND P1, PT, R36.reuse, 0x20, P1 ;  /* 0x000000202400780c */ /* 0x040fe20000f21070 */
[----:B------:R-:W-:Y:S01]  /*19a0*/  UMOV UR11, UR15 ;  /* 0x0000000f000b7c82 */ /* 0x000fe20008000000 */
[----:B------:R-:W-:Y:S01]  /*19b0*/  ISETP.LT.U32.AND P0, PT, R36, 0x20, P0 ;  /* 0x000000202400780c */ /* 0x000fe20000701070 */
[----:B------:R-:W-:-:S10]  /*19c0*/  UIADD3 UR16, UPT, UPT, UR8, 0x8000, URZ ;  /* 0x0000800008107890 */ /* 0x000fd4000fffe0ff */
[----:B------:R-:W-:Y:S01]  /*19d0*/  VOTEU.ANY UP0, P1 ;  /* 0x0000000000ff7886 */ /* 0x000fe20000800100 */
[----:B------:R-:W-:Y:S01]  /*19e0*/  VOTEU.ANY UP2, P1 ;  /* 0x0000000000ff7886 */ /* 0x000fe20000840100 */
[----:B------:R-:W-:Y:S01]  /*19f0*/  VOTEU.ANY UP1, P0 ;  /* 0x0000000000ff7886 */ /* 0x000fe20000020100 */
[----:B------:R-:W-:Y:S01]  /*1a00*/  VOTEU.ANY UP3, P0 ;  /* 0x0000000000ff7886 */ /* 0x000fe20000060100 */
[----:B------:R2:W-:Y:S01]  /*1a10*/  @!P3 SYNCS.ARRIVE.TRANS64 RZ, [UR8+0xc000], R2 ;  /* 0x00c00002ffffb9a7 */ /* 0x0005e20008000008 */
[----:B------:R3:W-:Y:S06]  /*1a20*/  MEMBAR.ALL.CTA ;  /* 0x0000000000007992 */ /* 0x0007ec0000008000 */
[----:B---3--:R-:W3:Y:S01]  /*1a30*/  FENCE.VIEW.ASYNC.S ;  /* 0x00000000000073c6 */ /* 0x008ee20000000000 */
[----:B------:R-:W-:Y:S01]  /*1a40*/  @UP0 UIADD3 UR9, UPT, UPT, UR8, 0xc000, URZ ;  /* 0x0000c00008090890 */ /* 0x000fe2000fffe0ff */
[----:B------:R-:W-:Y:S01]  /*1a50*/  @UP0 UMOV UR10, URZ ;  /* 0x000000ff000a0c82 */ /* 0x000fe20008000000 */
[----:B------:R-:W-:Y:S01]  /*1a60*/  @UP1 UIADD3 UR17, UPT, UPT, UR8, 0xc000, URZ ;  /* 0x0000c00008111890 */ /* 0x000fe2000fffe0ff */
[----:B------:R-:W-:Y:S01]  /*1a70*/  @UP1 UMOV UR18, URZ ;  /* 0x000000ff00121c82 */ /* 0x000fe20008000000 */
[----:B------:R-:W-:Y:S01]  /*1a80*/  UISETP.NE.U32.AND UP0, UPT, UR22, URZ, UPT ;  /* 0x000000ff1600728c */ /* 0x000fe2000bf05070 */
[----:B---3--:R-:W-:Y:S06]  /*1a90*/  BAR.SYNC.DEFER_BLOCKING 0x0 ;  /* 0x0000000000007b1d */ /* 0x008fec0000010000 */
[----:B------:R2:W-:Y:S02]  /*1aa0*/  @UP2 UTMALDG.2D [UR8], [UR24] ;  /* 0x00000008180025b4 */ /* 0x0005e40008008000 */
[----:B------:R-:W-:Y:S06]  /*1ab0*/  BAR.SYNC.DEFER_BLOCKING 0x0 ;  /* 0x0000000000007b1d */ /* 0x000fec0000010000 */
[----:B------:R2:W-:Y:S02]  /*1ac0*/  @UP3 UTMALDG.2D [UR16], [UR26] ;  /* 0x000000101a0035b4 */ /* 0x0005e40008008000 */
[----:B------:R-:W-:Y:S06]  /*1ad0*/  BAR.SYNC.DEFER_BLOCKING 0x0 ;  /* 0x0000000000007b1d */ /* 0x000fec0000010000 */
[----:B------:R-:W3:Y:S02]  /*1ae0*/  SYNCS.PHASECHK.TRANS64.TRYWAIT P0, [UR8+0xc000], RZ ;  /* 0x00c000ffff0075a7 */ /* 0x000ee40008001108 */
[----:B--23--:R-:W-:Y:S05]  /*1af0*/  @!P0 BRA `(.L_x_56) ;  /* 0x0000000c00ac8947 */ /* 0x00cfea0003800000 */
.L_x_70:
[----:B------:R-:W-:Y:S05]  /*1b00*/  BRA.U UP0, `(.L_x_57) ;  /* 0x0000000100747547 */ /* 0x000fea000b800000 */
[----:B------:R-:W-:Y:S02]  /*1b10*/  USHF.R.U32.HI UR6, URZ, 0x4, UR8 ;  /* 0x00000004ff067899 */ /* 0x000fe40008011608 */
[----:B------:R-:W-:Y:S02]  /*1b20*/  USHF.R.U32.HI UR10, URZ, 0x4, UR16 ;  /* 0x00000004ff0a7899 */ /* 0x000fe40008011610 */
[----:B------:R-:W-:Y:S02]  /*1b30*/  USGXT.U32 UR6, UR6, 0xe ;  /* 0x0000000e0606789a */ /* 0x000fe40008000000 */
[----:B------:R-:W-:Y:S02]  /*1b40*/  USGXT.U32 UR10, UR10, 0xe ;  /* 0x0000000e0a0a789a */ /* 0x000fe40008000000 */
[----:B------:R-:W-:Y:S02]  /*1b50*/  UIADD3 UR32, UP0, UPT, UR6, 0x2, URZ ;  /* 0x0000000206207890 */ /* 0x000fe4000ff1e0ff */
[----:B------:R-:W-:Y:S01]  /*1b60*/  UIADD3 UR34, UP1, UPT, UR10, 0x2, URZ ;  /* 0x000000020a227890 */ /* 0x000fe2000ff3e0ff */
[----:B------:R-:W-:Y:S01]  /*1b70*/  UMOV UR4, URZ ;  /* 0x000000ff00047c82 */ /* 0x000fe20008000000 */
[----:B------:R-:W-:Y:S01]  /*1b80*/  UMOV UR5, URZ ;  /* 0x000000ff00057c82 */ /* 0x000fe20008000000 */
[----:B------:R-:W-:-:S02]  /*1b90*/  UIADD3.X UR33, UPT, UPT, UR4, 0x40004040, URZ, UP0, !UPT ;  /* 0x4000404004217890 */ /* 0x000fc400087fe4ff */
[----:B------:R-:W-:Y:S02]  /*1ba0*/  UIADD3.X UR35, UPT, UPT, UR5, 0x40004040, URZ, UP1, !UPT ;  /* 0x4000404005237890 */ /* 0x000fe40008ffe4ff */
[----:B------:R-:W-:Y:S02]  /*1bb0*/  UIADD3.64 UR4, UPT, UPT, UR32, 0x2, URZ ;  /* 0x0000000220047897 */ /* 0x000fe4000fffe0ff */
[----:B------:R-:W-:Y:S02]  /*1bc0*/  UIADD3.64 UR16, UPT, UPT, UR34, 0x2, URZ ;  /* 0x0000000222107897 */ /* 0x000fe4000fffe0ff */
[----:B------:R-:W-:Y:S02]  /*1bd0*/  UIADD3.64 UR28, UPT, UPT, UR32, 0x4, URZ ;  /* 0x00000004201c7897 */ /* 0x000fe4000fffe0ff */
[----:B------:R-:W-:Y:S01]  /*1be0*/  UIADD3.64 UR30, UPT, UPT, UR34, 0x4, URZ ;  /* 0x00000004221e7897 */ /* 0x000fe2000fffe0ff */
[----:B------:R-:W-:Y:S01]  /*1bf0*/  UMOV UR36, 0x0 ;  /* 0x0000000000247882 */ /* 0x000fe20000000000 */
[----:B------:R-:W-:Y:S01]  /*1c00*/  UMOV UR37, 0x8100490 ;  /* 0x0810049000257882 */ /* 0x000fe20000000000 */
[----:B------:R-:W-:Y:S01]  /*1c10*/  UMOV UR7, 0x40004040 ;  /* 0x4000404000077882 */ /* 0x000fe20000000000 */
[----:B------:R-:W-:Y:S01]  /*1c20*/  UMOV UR11, 0x40004040 ;  /* 0x40004040000b7882 */ /* 0x000fe20000000000 */
[----:B------:R-:W-:Y:S01]  /*1c30*/  UMOV UR38, 0x0 ;  /* 0x0000000000267882 */ /* 0x000fe20000000000 */
[----:B------:R-:W-:Y:S01]  /*1c40*/  UMOV UR39, 0x8100490 ;  /* 0x0810049000277882 */ /* 0x000fe20000000000 */
[----:B------:R-:W-:Y:S01]  /*1c50*/  UMOV UR40, 0x0 ;  /* 0x0000000000287882 */ /* 0x000fe20000000000 */
[----:B------:R-:W-:Y:S01]  /*1c60*/  UMOV UR41, 0x8100490 ;  /* 0x0810049000297882 */ /* 0x000fe20000000000 */
[----:B------:R2:W-:Y:S01]  /*1c70*/  UTCHMMA gdesc[UR6], gdesc[UR10], tmem[UR23], tmem[UR36], idesc[UR37], !UPT ;  /* 0x00ff240a060075ea */ /* 0x0005e2000f800017 */
[----:B------:R-:W-:Y:S01]  /*1c80*/  UMOV UR42, 0x0 ;  /* 0x00000000002a7882 */ /* 0x000fe20000000000 */
[----:B------:R-:W-:Y:S01]  /*1c90*/  UMOV UR43, 0x8100490 ;  /* 0x08100490002b7882 */ /* 0x000fe20000000000 */
[----:B------:R2:W-:Y:S01]  /*1ca0*/  UTCHMMA gdesc[UR32], gdesc[UR34], tmem[UR23], tmem[UR38], idesc[UR39], UPT ;  /* 0x00ff2622200075ea */ /* 0x0005e2000b800017 */
[----:B------:R2:W-:Y:S01]  /*1cb0*/  UTCHMMA gdesc[UR4], gdesc[UR16], tmem[UR23], tmem[UR40], idesc[UR41], UPT ;  /* 0x00ff2810040075ea */ /* 0x0005e2000b800017 */
[----:B------:R2:W-:Y:S01]  /*1cc0*/  UTCHMMA gdesc[UR28], gdesc[UR30], tmem[UR23], tmem[UR42], idesc[UR43], UPT ;  /* 0x00ff2a1e1c0075ea */ /* 0x0005e2000b800017 */
[----:B------:R-:W-:Y:S01]  /*1cd0*/  NOP ;  /* 0x0000000000007918 */ /* 0x000fe20000000000 */
.L_x_57:
[----:B------:R-:W-:Y:S01]  /*1ce0*/  ELECT P0, URZ, PT ;  /* 0x0000000000ff782f */ /* 0x000fe20003800000 */
[----:B--2---:R-:W-:Y:S01]  /*1cf0*/  UMOV UR4, UR12 ;  /* 0x0000000c00047c82 */ /* 0x004fe20008000000 */
[----:B------:R-:W-:Y:S02]  /*1d00*/  UMOV UR5, URZ ;  /* 0x000000ff00057c82 */ /* 0x000fe40008000000 */
[----:B------:R-:W-:-:S13]  /*1d10*/  ISETP.LT.U32.AND P0, PT, R36, 0x20, P0 ;  /* 0x000000202400780c */ /* 0x000fda0000701070 */
[----:B------:R-:W-:Y:S01]  /*1d20*/  VOTEU.ANY UP0, P0 ;  /* 0x0000000000ff7886 */ /* 0x000fe20000000100 */
[----:B------:R-:W-:Y:S01]  /*1d30*/  VOTEU.ANY UP1, P0 ;  /* 0x0000000000ff7886 */ /* 0x000fe20000020100 */
[----:B------:R-:W-:-:S03]  /*1d40*/  ISETP.GE.U32.AND P0, PT, R6, 0x41, PT ;  /* 0x000000410600780c */ /* 0x000fc60003f06070 */
[----:B------:R-:W-:Y:S02]  /*1d50*/  @UP0 UMOV UR4, UR4 ;  /* 0x0000000400040c82 */ /* 0x000fe40008000000 */
[----:B------:R2:W-:Y:S01]  /*1d60*/  @UP1 UTCBAR [UR4], URZ ;  /* 0x000000ff040013e9 */ /* 0x0005e200080000ff */
[----:B------:R-:W-:Y:S06]  /*1d70*/  BAR.SYNC.DEFER_BLOCKING 0x0 ;  /* 0x0000000000007b1d */ /* 0x000fec0000010000 */
[----:B------:R-:W3:Y:S02]  /*1d80*/  SYNCS.PHASECHK.TRANS64.TRYWAIT P1, [UR8+0xc010], RZ ;  /* 0x00c010ffff0075a7 */ /* 0x000ee40008021108 */
[----:B--23--:R-:W-:Y:S05]  /*1d90*/  @!P1 BRA `(.L_x_58) ;  /* 0x0000000c00109947 */ /* 0x00cfea0003800000 */
.L_x_71:
[----:B------:R-:W-:Y:S01]  /*1da0*/  UMOV UR4, URZ ;  /* 0x000000ff00047c82 */ /* 0x000fe20008000000 */
[----:B------:R-:W-:Y:S05]  /*1db0*/  @!P0 BRA `(.L_x_55) ;  /* 0x0000000400588947 */ /* 0x000fea0003800000 */
[----:B------:R-:W2:Y:S01]  /*1dc0*/  LDCU UR29, c[0x0][0x3a0] ;  /* 0x00007400ff1d77ac */ /* 0x000ea20008000800 */
[----:B------:R-:W-:Y:S01]  /*1dd0*/  UMOV UR9, 0x1 ;  /* 0x0000000100097882 */ /* 0x000fe20000000000 */
[----:B------:R-:W-:-:S05]  /*1de0*/  UMOV UR14, 0x40 ;  /* 0x00000040000e7882 */ /* 0x000fca0000000000 */
.L_x_62:
[----:B------:R-:W-:Y:S01]  /*1df0*/  BAR.SYNC.DEFER_BLOCKING 0x0 ;  /* 0x0000000000007b1d */ /* 0x000fe20000010000 */
[----:B------:R-:W-:Y:S01]  /*1e00*/  ULEA UR28, UR9, UR8, 0x3 ;  /* 0x00000008091c7291 */ /* 0x000fe2000f8e18ff */
[----:B------:R-:W-:Y:S01]  /*1e10*/  @!P3 IMAD.MOV.U32 R2, RZ, RZ, 0x6000 ;  /* 0x00006000ff02b424 */ /* 0x000fe200078e00ff */
[----:B------:R-:W-:Y:S01]  /*1e20*/  ELECT P1, URZ, PT ;  /* 0x0000000000ff782f */ /* 0x000fe20003820000 */
[----:B------:R-:W-:-:S03]  /*1e30*/  ULEA UR12, UR9, UR8, 0xe ;  /* 0x00000008090c7291 */ /* 0x000fc6000f8e70ff */
[----:B------:R-:W-:Y:S02]  /*1e40*/  ISETP.LT.U32.AND P1, PT, R36, 0x20, P1 ;  /* 0x000000202400780c */ /* 0x000fe40000f21070 */
[----:B------:R-:W-:Y:S01]  /*1e50*/  ELECT P0, URZ, PT ;  /* 0x0000000000ff782f */ /* 0x000fe20003800000 */
[----:B------:R-:W-:-:S03]  /*1e60*/  ULEA UR16, UR9, UR8, 0xd ;  /* 0x0000000809107291 */ /* 0x000fc6000f8e68ff */
[----:B------:R-:W-:Y:S01]  /*1e70*/  ISETP.LT.U32.AND P0, PT, R36, 0x20, P0 ;  /* 0x000000202400780c */ /* 0x000fe20000701070 */
[----:B------:R-:W-:Y:S01]  /*1e80*/  UMOV UR18, UR14 ;  /* 0x0000000e00127c82 */ /* 0x000fe20008000000 */
[----:B------:R-:W-:Y:S02]  /*1e90*/  UIADD3 UR16, UPT, UPT, UR16, 0x8000, URZ ;  /* 0x0000800010107890 */ /* 0x000fe4000fffe0ff */
[----:B------:R-:W-:-:S03]  /*1ea0*/  USHF.L.U32 UR5, UR4, 0x1f, URZ ;  /* 0x0000001f04057899 */ /* 0x000fc600080006ff */
[----:B------:R-:W-:Y:S01]  /*1eb0*/  VOTEU.ANY UP0, P1 ;  /* 0x0000000000ff7886 */ /* 0x000fe20000800100 */
[----:B------:R3:W-:Y:S01]  /*1ec0*/  @!P3 SYNCS.ARRIVE.TRANS64 RZ, [UR28+0xc000], R2 ;  /* 0x00c00002ffffb9a7 */ /* 0x0007e2000800001c */
[----:B------:R4:W-:Y:S06]  /*1ed0*/  MEMBAR.ALL.CTA ;  /* 0x0000000000007992 */ /* 0x0009ec0000008000 */
[----:B----4-:R-:W4:Y:S01]  /*1ee0*/  FENCE.VIEW.ASYNC.S ;  /* 0x00000000000073c6 */ /* 0x010f220000000000 */
[----:B------:R-:W-:Y:S01]  /*1ef0*/  @UP0 UIADD3 UR13, UPT, UPT, UR28, 0xc000, URZ ;  /* 0x0000c0001c0d0890 */ /* 0x000fe2000fffe0ff */
[----:B----4-:R-:W-:Y:S01]  /*1f00*/  VOTEU.ANY UP0, P1 ;  /* 0x0000000000ff7886 */ /* 0x010fe20000800100 */
[----:B------:R-:W-:Y:S01]  /*1f10*/  VOTEU.ANY UP1, P0 ;  /* 0x0000000000ff7886 */ /* 0x000fe20000020100 */
[----:B---3--:R-:W-:-:S04]  /*1f20*/  IMAD.U32 R2, RZ, RZ, UR5 ;  /* 0x00000005ff027e24 */ /* 0x008fc8000f8e00ff */
[----:B------:R-:W-:Y:S01]  /*1f30*/  @UP1 UIADD3 UR17, UPT, UPT, UR28, 0xc000, URZ ;  /* 0x0000c0001c111890 */ /* 0x000fe2000fffe0ff */
[----:B------:R-:W-:Y:S01]  /*1f40*/  VOTEU.ANY UP1, P0 ;  /* 0x0000000000ff7886 */ /* 0x000fe20000020100 */
[----:B------:R-:W-:Y:S06]  /*1f50*/  BAR.SYNC.DEFER_BLOCKING 0x0 ;  /* 0x0000000000007b1d */ /* 0x000fec0000010000 */
[----:B------:R3:W-:Y:S01]  /*1f60*/  @UP0 UTMALDG.2D [UR12], [UR24] ;  /* 0x0000000c180005b4 */ /* 0x0007e20008008000 */
[----:B------:R-:W-:Y:S01]  /*1f70*/  UISETP.NE.U32.AND UP0, UPT, UR22, URZ, UPT ;  /* 0x000000ff1600728c */ /* 0x000fe2000bf05070 */
[----:B------:R-:W-:Y:S06]  /*1f80*/  BAR.SYNC.DEFER_BLOCKING 0x0 ;  /* 0x0000000000007b1d */ /* 0x000fec0000010000 */
[----:B------:R3:W-:Y:S02]  /*1f90*/  @UP1 UTMALDG.2D [UR16], [UR26] ;  /* 0x000000101a0015b4 */ /* 0x0007e40008008000 */
[----:B------:R-:W-:Y:S06]  /*1fa0*/  BAR.SYNC.DEFER_BLOCKING 0x0 ;  /* 0x0000000000007b1d */ /* 0x000fec0000010000 */
[----:B------:R-:W4:Y:S02]  /*1fb0*/  SYNCS.PHASECHK.TRANS64.TRYWAIT P0, [UR28+0xc000], R2 ;  /* 0x00c00002ff0075a7 */ /* 0x000f24000800111c */
[----:B---34-:R-:W-:Y:S05]  /*1fc0*/  @!P0 BRA `(.L_x_59) ;  /* 0x0000000800908947 */ /* 0x018fea0003800000 */
.L_x_72:
        /* <DEDUP_REMOVED lines=11> */
[----:B------:R-:W-:Y:S02]  /*2080*/  UIADD3 UR6, UP0, UPT, UR16, 0x2, URZ ;  /* 0x0000000210067890 */ /* 0x000fe4000ff1e0ff */
[----:B------:R-:W-:Y:S02]  /*2090*/  UIADD3 UR32, UP1, UPT, UR30, 0x2, URZ ;  /* 0x000000021e207890 */ /* 0x000fe4000ff3e0ff */
[----:B------:R-:W-:Y:S02]  /*20a0*/  UIADD3 UR34, UP2, UPT, UR16, 0x4, URZ ;  /* 0x0000000410227890 */ /* 0x000fe4000ff5e0ff */
[----:B------:R-:W-:Y:S02]  /*20b0*/  UIADD3 UR36, UP3, UPT, UR30, 0x4, URZ ;  /* 0x000000041e247890 */ /* 0x000fe4000ff7e0ff */
[----:B------:R-:W-:-:S02]  /*20c0*/  UIADD3.X UR7, UPT, UPT, UR17, URZ, URZ, UP0, !UPT ;  /* 0x000000ff11077290 */ /* 0x000fc400087fe4ff */
[----:B------:R-:W-:Y:S02]  /*20d0*/  UIADD3.X UR33, UPT, UPT, UR31, URZ, URZ, UP1, !UPT ;  /* 0x000000ff1f217290 */ /* 0x000fe40008ffe4ff */
[----:B------:R-:W-:Y:S02]  /*20e0*/  UIADD3.X UR35, UPT, UPT, UR17, URZ, URZ, UP2, !UPT ;  /* 0x000000ff11237290 */ /* 0x000fe400097fe4ff */
[----:B------:R-:W-:Y:S01]  /*20f0*/  UIADD3.X UR37, UPT, UPT, UR31, URZ, URZ, UP3, !UPT ;  /* 0x000000ff1f257290 */ /* 0x000fe20009ffe4ff */
        /* <DEDUP_REMOVED lines=8> */
[----:B------:R3:W-:Y:S01]  /*2180*/  UTCHMMA gdesc[UR10], gdesc[UR12], tmem[UR23], tmem[UR38], idesc[UR39], UPT ;  /* 0x00ff260c0a0075ea */ /* 0x0007e2000b800017 */
[----:B------:R-:W-:Y:S01]  /*2190*/  UMOV UR44, 0x0 ;  /* 0x00000000002c7882 */ /* 0x000fe20000000000 */
[----:B------:R-:W-:Y:S01]  /*21a0*/  UMOV UR45, 0x8100490 ;  /* 0x08100490002d7882 */ /* 0x000fe20000000000 */
[----:B------:R3:W-:Y:S01]  /*21b0*/  UTCHMMA gdesc[UR16], gdesc[UR30], tmem[UR23], tmem[UR40], idesc[UR41], UPT ;  /* 0x00ff281e100075ea */ /* 0x0007e2000b800017 */
[----:B------:R3:W-:Y:S01]  /*21c0*/  UTCHMMA gdesc[UR6], gdesc[UR32], tmem[UR23], tmem[UR42], idesc[UR43], UPT ;  /* 0x00ff2a20060075ea */ /* 0x0007e2000b800017 */
[----:B------:R3:W-:Y:S01]  /*21d0*/  UTCHMMA gdesc[UR34], gdesc[UR36], tmem[UR23], tmem[UR44], idesc[UR45], UPT ;  /* 0x00ff2c24220075ea */ /* 0x0007e2000b800017 */
[----:B------:R-:W-:Y:S01]  /*21e0*/  NOP ;  /* 0x0000000000007918 */ /* 0x000fe20000000000 */
.L_x_60:
[----:B------:R-:W-:Y:S01]  /*21f0*/  ELECT P0, URZ, PT ;  /* 0x0000000000ff782f */ /* 0x000fe20003800000 */
[----:B---3--:R-:W-:-:S03]  /*2200*/  UIADD3 UR6, UPT, UPT, UR28, 0xc010, URZ ;  /* 0x0000c0101c067890 */ /* 0x008fc6000fffe0ff */
[----:B------:R-:W-:Y:S01]  /*2210*/  ISETP.LT.U32.AND P0, PT, R36, 0x20, P0 ;  /* 0x000000202400780c */ /* 0x000fe20000701070 */
[----:B------:R-:W-:-:S12]  /*2220*/  UMOV UR7, URZ ;  /* 0x000000ff00077c82 */ /* 0x000fd80008000000 */
[----:B------:R-:W-:Y:S01]  /*2230*/  VOTEU.ANY UP0, P0 ;  /* 0x0000000000ff7886 */ /* 0x000fe20000000100 */
[----:B------:R-:W-:-:S04]  /*2240*/  VOTEU.ANY UP1, P0 ;  /* 0x0000000000ff7886 */ /* 0x000fc80000020100 */
[----:B------:R-:W-:Y:S02]  /*2250*/  @UP0 UMOV UR6, UR6 ;  /* 0x0000000600060c82 */ /* 0x000fe40008000000 */
[----:B------:R3:W-:Y:S01]  /*2260*/  @UP1 UTCBAR [UR6], URZ ;  /* 0x000000ff060013e9 */ /* 0x0007e200080000ff */
[----:B------:R-:W-:Y:S06]  /*2270*/  BAR.SYNC.DEFER_BLOCKING 0x0 ;  /* 0x0000000000007b1d */ /* 0x000fec0000010000 */
[----:B------:R-:W4:Y:S02]  /*2280*/  SYNCS.PHASECHK.TRANS64.TRYWAIT P0, [UR28+0xc010], R2 ;  /* 0x00c01002ff0075a7 */ /* 0x000f24000800111c */
[----:B---34-:R-:W-:Y:S05]  /*2290*/  @!P0 BRA `(.L_x_61) ;  /* 0x0000000400e88947 */ /* 0x018fea0003800000 */
.L_x_73:
[----:B------:R-:W-:Y:S02]  /*22a0*/  UIADD3 UR9, UPT, UPT, UR9, 0x1, URZ ;  /* 0x0000000109097890 */ /* 0x000fe4000fffe0ff */
[----:B------:R-:W-:Y:S02]  /*22b0*/  UIADD3 UR14, UPT, UPT, UR14, 0x40, URZ ;  /* 0x000000400e0e7890 */ /* 0x000fe4000fffe0ff */
[----:B------:R-:W-:-:S04]  /*22c0*/  UISETP.NE.U32.AND UP0, UPT, UR9, 0x2, UPT ;  /* 0x000000020900788c */ /* 0x000fc8000bf05070 */
[----:B------:R-:W-:Y:S02]  /*22d0*/  USEL UR5, URZ, 0x1, UP0 ;  /* 0x00000001ff057887 */ /* 0x000fe40008000000 */
[----:B------:R-:W-:Y:S02]  /*22e0*/  USEL UR9, UR9, URZ, UP0 ;  /* 0x000000ff09097287 */ /* 0x000fe40008000000 */
[----:B--2---:R-:W-:Y:S02]  /*22f0*/  UISETP.GE.AND UP0, UPT, UR14, UR29, UPT ;  /* 0x0000001d0e00728c */ /* 0x004fe4000bf06270 */
[----:B------:R-:W-:-:S07]  /*2300*/  ULOP3.LUT UR4, UR4, UR5, URZ, 0x3c, !UPT ;  /* 0x0000000504047292 */ /* 0x000fce000f8e3cff */
[----:B------:R-:W-:Y:S05]  /*2310*/  BRA.U !UP0, `(.L_x_62) ;  /* 0xfffffff908b47547 */ /* 0x000fea000b83ffff */
.L_x_55:
[----:B----4-:R-:W-:Y:S06]  /*2320*/  BAR.SYNC.DEFER_BLOCKING 0x0 ;  /* 0x0000000000007b1d */ /* 0x010fec0000010000 */
[----:B------:R-:W-:Y:S04]  /*2330*/  BSSY.RECONVERGENT B5, `(.L_x_63) ;  /* 0x0000004000057945 */ /* 0x000fe80003800200 */
[----:B------:R-:W-:Y:S05]  /*2340*/  @P3 BRA `(.L_x_64) ;  /* 0x0000000000083947 */ /* 0x000fea0003800000 */
[----:B------:R-:W2:Y:S02]  /*2350*/  SYNCS.CCTL.IV [UR8+0xc000] ;  /* 0x00c00000ff0079b1 */ /* 0x000ea40008000008 */
[----:B--2---:R-:W2:Y:S02]  /*2360*/  SYNCS.CCTL.IV [UR8+0xc010] ;  /* 0x00c01000ff0079b1 */ /* 0x004ea40008000008 */
.L_x_64:
[----:B------:R-:W-:Y:S05]  /*2370*/  BSYNC.RECONVERGENT B5 ;  /* 0x0000000000057941 */ /* 0x000fea0003800200 */
.L_x_63:
[----:B--2---:R-:W-:Y:S06]  /*2380*/  BAR.SYNC.DEFER_BLOCKING 0x0 ;  /* 0x0000000000007b1d */ /* 0x004fec0000010000 */
[----:B------:R-:W-:Y:S04]  /*2390*/  BSSY.RECONVERGENT B5, `(.L_x_65) ;  /* 0x0000004000057945 */ /* 0x000fe80003800200 */
[----:B------:R-:W-:Y:S05]  /*23a0*/  @P3 BRA `(.L_x_66) ;  /* 0x0000000000083947 */ /* 0x000fea0003800000 */
[----:B------:R-:W2:Y:S02]  /*23b0*/  SYNCS.CCTL.IV [UR8+0xc008] ;  /* 0x00c00800ff0079b1 */ /* 0x000ea40008000008 */
[----:B--2---:R-:W2:Y:S02]  /*23c0*/  SYNCS.CCTL.IV [UR8+0xc018] ;  /* 0x00c01800ff0079b1 */ /* 0x004ea40008000008 */
.L_x_66:
[----:B------:R-:W-:Y:S05]  /*23d0*/  BSYNC.RECONVERGENT B5 ;  /* 0x0000000000057941 */ /* 0x000fea0003800200 */
.L_x_65:
[----:B------:R-:W-:Y:S01]  /*23e0*/  USHF.L.U32 UR4, UR22, 0x15, URZ ;  /* 0x0000001516047899 */ /* 0x000fe200080006ff */
[C---:B------:R-:W-:Y:S01]  /*23f0*/  IMAD.SHL.U32 R2, R0.reuse, 0x10, RZ ;  /* 0x0000001000027824 */ /* 0x040fe200078e00ff */
[----:B------:R-:W-:Y:S01]  /*2400*/  USHF.L.U32 UR22, UR22, 0x3, URZ ;  /* 0x0000000316167899 */ /* 0x000fe200080006ff */
[----:B------:R-:W-:Y:S01]  /*2410*/  SHF.R.U32.HI R3, RZ, 0x1, R0 ;  /* 0x00000001ff037819 */ /* 0x000fe20000011600 */
[----:B------:R-:W-:Y:S01]  /*2420*/  ULOP3.LUT UR4, UR4, 0x600000, URZ, 0xc0, !UPT ;  /* 0x0060000004047892 */ /* 0x000fe2000f8ec0ff */
[----:B------:R-:W-:Y:S01]  /*2430*/  IMAD.SHL.U32 R0, R0, 0x80, RZ ;  /* 0x0000008000007824 */ /* 0x000fe200078e00ff */
[----:B------:R-:W-:Y:S01]  /*2440*/  ULOP3.LUT UR22, UR22, 0x20, URZ, 0xc0, !UPT ;  /* 0x0000002016167892 */ /* 0x000fe2000f8ec0ff */
[----:B------:R-:W-:Y:S02]  /*2450*/  LOP3.LUT R2, R2, 0x70, RZ, 0xc0, !PT ;  /* 0x0000007002027812 */ /* 0x000fe400078ec0ff */
[----:B------:R-:W-:Y:S01]  /*2460*/  ELECT P0, URZ, PT ;  /* 0x0000000000ff782f */ /* 0x000fe20003800000 */
[----:B------:R-:W-:Y:S01]  /*2470*/  UIADD3 UR4, UPT, UPT, UR22, UR4, UR23 ;  /* 0x0000000416047290 */ /* 0x000fe2000fffe017 */
[----:B------:R-:W-:Y:S01]  /*2480*/  LOP3.LUT R3, R2, 0x40, R3, 0x78, !PT ;  /* 0x0000004002037812 */ /* 0x000fe200078e7803 */
[----:B------:R-:W-:Y:S01]  /*2490*/  UMOV UR9, UR19 ;  /* 0x0000001300097c82 */ /* 0x000fe20008000000 */
[----:B------:R-:W-:Y:S01]  /*24a0*/  ISETP.LT.U32.AND P0, PT, R36, 0x20, P0 ;  /* 0x000000202400780c */ /* 0x000fe20000701070 */
[----:B------:R-:W-:Y:S01]  /*24b0*/  UMOV UR10, UR15 ;  /* 0x0000000f000a7c82 */ /* 0x000fe20008000000 */
[----:B------:R-:W-:-:S04]  /*24c0*/  LOP3.LUT R0, R3, 0x3f80, R0, 0xf8, !PT ;  /* 0x00003f8003007812 */ /* 0x000fc800078ef800 */
[----:B-----5:R-:W3:Y:S01]  /*24d0*/  LDTM.x32 R4, tmem[UR4] ;  /* 0x00000004000479ee */ /* 0x020ee200082c0000 */
[C---:B------:R-:W-:Y:S01]  /*24e0*/  LOP3.LUT R2, R0.reuse, 0x10, RZ, 0x3c, !PT ;  /* 0x0000001000027812 */ /* 0x040fe200078e3cff */
[----:B------:R-:W-:Y:S01]  /*24f0*/  NOP ;  /* 0x0000000000007918 */ /* 0x000fe20000000000 */
[----:B------:R-:W-:-:S04]  /*2500*/  LOP3.LUT R3, R0, 0x20, RZ, 0x3c, !PT ;  /* 0x0000002000037812 */ /* 0x000fc800078e3cff */
[----:B---3--:R-:W-:Y:S01]  /*2510*/  VOTEU.ANY UP1, P0 ;  /* 0x0000000000ff7886 */ /* 0x008fe20000020100 */
[----:B------:R-:W-:Y:S01]  /*2520*/  VOTEU.ANY UP0, P0 ;  /* 0x0000000000ff7886 */ /* 0x000fe20000000100 */
[----:B------:R-:W-:Y:S02]  /*2530*/  F2FP.BF16.F32.PACK_AB R4, R5, R4 ;  /* 0x000000040504723e */ /* 0x000fe400000010ff */
[----:B------:R-:W-:Y:S02]  /*2540*/  F2FP.BF16.F32.PACK_AB R5, R7, R6 ;  /* 0x000000060705723e */ /* 0x000fe400000010ff */
[----:B------:R-:W-:Y:S02]  /*2550*/  F2FP.BF16.F32.PACK_AB R12, R13, R12 ;  /* 0x0000000c0d0c723e */ /* 0x000fe400000010ff */
[----:B------:R-:W-:Y:S02]  /*2560*/  F2FP.BF16.F32.PACK_AB R6, R9, R8 ;  /* 0x000000080906723e */ /* 0x000fe400000010ff */
[----:B------:R-:W-:-:S02]  /*2570*/  F2FP.BF16.F32.PACK_AB R7, R11, R10 ;  /* 0x0000000a0b07723e */ /* 0x000fc400000010ff */
[----:B------:R-:W-:Y:S02]  /*2580*/  F2FP.BF16.F32.PACK_AB R13, R15, R14 ;  /* 0x0000000e0f0d723e */ /* 0x000fe400000010ff */
[----:B------:R-:W-:Y:S01]  /*2590*/  F2FP.BF16.F32.PACK_AB R20, R21, R20 ;  /* 0x000000141514723e */ /* 0x000fe200000010ff */
[----:B--2---:R2:W-:Y:S01]  /*25a0*/  STS.128 [R0+UR8], R4 ;  /* 0x0000000400007988 */ /* 0x0045e20008000c08 */
[----:B------:R-:W-:Y:S02]  /*25b0*/  F2FP.BF16.F32.PACK_AB R14, R17, R16 ;  /* 0x00000010110e723e */ /* 0x000fe400000010ff */
[----:B------:R-:W-:Y:S02]  /*25c0*/  F2FP.BF16.F32.PACK_AB R15, R19, R18 ;  /* 0x00000012130f723e */ /* 0x000fe400000010ff */
[----:B------:R-:W-:Y:S02]  /*25d0*/  F2FP.BF16.F32.PACK_AB R21, R23, R22 ;  /* 0x000000161715723e */ /* 0x000fe400000010ff */
[----:B------:R-:W-:Y:S01]  /*25e0*/  F2FP.BF16.F32.PACK_AB R28, R29, R28 ;  /* 0x0000001c1d1c723e */ /* 0x000fe200000010ff */
[----:B------:R2:W-:Y:S01]  /*25f0*/  STS.128 [R2+UR8], R12 ;  /* 0x0000000c02007988 */ /* 0x0005e20008000c08 */
[----:B------:R-:W-:-:S02]  /*2600*/  F2FP.BF16.F32.PACK_AB R22, R25, R24 ;  /* 0x000000181916723e */ /* 0x000fc400000010ff */
[----:B------:R-:W-:Y:S02]  /*2610*/  F2FP.BF16.F32.PACK_AB R23, R27, R26 ;  /* 0x0000001a1b17723e */ /* 0x000fe400000010ff */
[----:B------:R-:W-:Y:S02]  /*2620*/  F2FP.BF16.F32.PACK_AB R29, R31, R30 ;  /* 0x0000001e1f1d723e */ /* 0x000fe400000010ff */
[----:B------:R-:W-:Y:S01]  /*2630*/  F2FP.BF16.F32.PACK_AB R30, R33, R32 ;  /* 0x00000020211e723e */ /* 0x000fe200000010ff */
[----:B------:R2:W-:Y:S01]  /*2640*/  STS.128 [R3+UR8], R20 ;  /* 0x0000001403007988 */ /* 0x0005e20008000c08 */
[----:B------:R-:W-:Y:S02]  /*2650*/  F2FP.BF16.F32.PACK_AB R31, R35, R34 ;  /* 0x00000022231f723e */ /* 0x000fe400000010ff */
[----:B------:R-:W-:-:S05]  /*2660*/  LOP3.LUT R8, R0, 0x30, RZ, 0x3c, !PT ;  /* 0x0000003000087812 */ /* 0x000fca00078e3cff */
[----:B------:R2:W-:Y:S01]  /*2670*/  STS.128 [R8+UR8], R28 ;  /* 0x0000001c08007988 */ /* 0x0005e20008000c08 */
[----:B------:R3:W-:Y:S06]  /*2680*/  MEMBAR.ALL.CTA ;  /* 0x0000000000007992 */ /* 0x0007ec0000008000 */
[----:B---3--:R-:W3:Y:S02]  /*2690*/  FENCE.VIEW.ASYNC.S ;  /* 0x00000000000073c6 */ /* 0x008ee40000000000 */
[----:B---3--:R-:W-:Y:S06]  /*26a0*/  BAR.SYNC.DEFER_BLOCKING 0x0 ;  /* 0x0000000000007b1d */ /* 0x008fec0000010000 */
[----:B------:R2:W-:Y:S01]  /*26b0*/  @UP1 UTMASTG.2D [UR8], [UR20] ;  /* 0x00000008140013b5 */ /* 0x0005e20008008000 */
[----:B------:R0:W-:Y:S01]  /*26c0*/  UTMACMDFLUSH ;  /* 0x00000000000079b7 */ /* 0x0001e20000000000 */
[----:B------:R-:W-:-:S04]  /*26d0*/  DEPBAR.LE SB0, 0x0 ;  /* 0x000080000000791a */ /* 0x000fc80000000000 */
[----:B------:R-:W-:Y:S08]  /*26e0*/  BAR.SYNC.DEFER_BLOCKING 0x0 ;  /* 0x0000000000007b1d */ /* 0x000ff00000010000 */
[----:B------:R-:W-:Y:S06]  /*26f0*/  BAR.SYNC.DEFER_BLOCKING 0x0 ;  /* 0x0000000000007b1d */ /* 0x000fec0000010000 */
[----:B--2---:R-:W-:Y:S05]  /*2700*/  @P2 BRA `(.L_x_67) ;  /* 0x0000000000a02947 */ /* 0x004fea0003800000 */
[----:B------:R-:W2:Y:S01]  /*2710*/  S2UR UR5, SR_CgaCtaId ;  /* 0x00000000000579c3 */ /* 0x000ea20000008800 */
[----:B------:R-:W-:Y:S01]  /*2720*/  NOP ;  /* 0x0000000000007918 */ /* 0x000fe20000000000 */
[----:B------:R-:W-:Y:S01]  /*2730*/  UMOV UR4, 0x50 ;  /* 0x0000005000047882 */ /* 0x000fe20000000000 */
[----:B------:R-:W-:Y:S02]  /*2740*/  IMAD.U32 R0, RZ, RZ, UR23 ;  /* 0x00000017ff007e24 */ /* 0x000fe4000f8e00ff */
[----:B------:R-:W-:Y:S02]  /*2750*/  IMAD.MOV.U32 R3, RZ, RZ, 0x3 ;  /* 0x00000003ff037424 */ /* 0x000fe400078e00ff */
[----:B------:R-:W-:Y:S01]  /*2760*/  IMAD.MOV.U32 R7, RZ, RZ, 0x1 ;  /* 0x00000001ff077424 */ /* 0x000fe200078e00ff */
[----:B------:R-:W-:-:S04]  /*2770*/  LOP3.LUT R0, R0, 0xffff, RZ, 0xc0, !PT ;  /* 0x0000ffff00007812 */ /* 0x000fc800078ec0ff */
[----:B------:R-:W-:-:S05]  /*2780*/  SHF.R.U32.HI R0, RZ, 0x5, R0 ;  /* 0x00000005ff007819 */ /* 0x000fca0000011600 */
[----:B------:R-:W-:Y:S01]  /*2790*/  VIADD R2, R0, 0x10 ;  /* 0x0000001000027836 */ /* 0x000fe20000000000 */
[----:B------:R-:W-:Y:S01]  /*27a0*/  SHF.L.U32 R0, R3, R0, RZ ;  /* 0x0000000003007219 */ /* 0x000fe200000006ff */
[----:B--2---:R-:W-:-:S03]  /*27b0*/  ULEA UR6, UR5, UR4, 0x18 ;  /* 0x0000000405067291 */ /* 0x004fc6000f8ec0ff */
[----:B------:R-:W-:-:S04]  /*27c0*/  SHF.L.U32 R3, R7, R2, RZ ;  /* 0x0000000207037219 */ /* 0x000fc800000006ff */
[----:B------:R-:W-:Y:S02]  /*27d0*/  LOP3.LUT R0, R3, R0, RZ, 0xfc, !PT ;  /* 0x0000000003007212 */ /* 0x000fe400078efcff */
[----:B------:R-:W2:Y:S02]  /*27e0*/  LDS R5, [UR6] ;  /* 0x00000006ff057984 */ /* 0x000ea40008000800 */
[C---:B------:R-:W-:Y:S02]  /*27f0*/  LOP3.LUT R2, R0.reuse, 0xffff, RZ, 0xc0, !PT ;  /* 0x0000ffff00027812 */ /* 0x040fe400078ec0ff */
[----:B--2---:R-:W-:-:S04]  /*2800*/  LOP3.LUT R3, R0, 0xffff, R5, 0x80, !PT ;  /* 0x0000ffff00037812 */ /* 0x004fc800078e8005 */
[----:B------:R-:W-:-:S13]  /*2810*/  ISETP.NE.AND P0, PT, R3, R2, PT ;  /* 0x000000020300720c */ /* 0x000fda0003f05270 */
[----:B------:R-:W-:Y:S05]  /*2820*/  @P0 BRA `(.L_x_68) ;  /* 0x0000000000500947 */ /* 0x000fea0003800000 */
[----:B------:R-:W-:Y:S02]  /*2830*/  SHF.R.U32.HI R5, RZ, 0x10, R5 ;  /* 0x00000010ff057819 */ /* 0x000fe40000011605 */
[----:B------:R-:W-:-:S04]  /*2840*/  SHF.R.U32.HI R2, RZ, 0x10, R0 ;  /* 0x00000010ff027819 */ /* 0x000fc80000011600 */
[----:B------:R-:W-:-:S04]  /*2850*/  LOP3.LUT R5, R5, R2, RZ, 0xc0, !PT ;  /* 0x0000000205057212 */ /* 0x000fc800078ec0ff */
[----:B------:R-:W-:-:S13]  /*2860*/  ISETP.NE.AND P0, PT, R5, R2, PT ;  /* 0x000000020500720c */ /* 0x000fda0003f05270 */
[----:B------:R-:W-:Y:S05]  /*2870*/  @P0 BRA `(.L_x_69) ;  /* 0x0000000000300947 */ /* 0x000fea0003800000 */
[----:B------:R-:W-:Y:S01]  /*2880*/  R2UR UR4, R0 ;  /* 0x00000000000472ca */ /* 0x000fe200000e0000 */
[----:B------:R-:W-:Y:S01]  /*2890*/  VOTEU.ANY UR5, UPT, PT ;  /* 0x0000000000057886 */ /* 0x000fe200038e0100 */
[----:B------:R-:W2:Y:S01]  /*28a0*/  S2R R0, SR_LANEID ;  /* 0x0000000000007919 */ /* 0x000ea20000000000 */
[----:B------:R-:W-:-:S10]  /*28b0*/  UFLO.U32 UR5, UR5 ;  /* 0x00000005000572bd */ /* 0x000fd400080e0000 */
[----:B------:R-:W-:-:S06]  /*28c0*/  ULOP3.LUT UR4, URZ, UR4, URZ, 0x33, !UPT ;  /* 0x00000004ff047292 */ /* 0x000fcc000f8e33ff */
[----:B------:R-:W-:-:S04]  /*28d0*/  IMAD.U32 R2, RZ, RZ, UR4 ;  /* 0x00000004ff027e24 */ /* 0x000fc8000f8e00ff */
[----:B------:R-:W3:Y:S02]  /*28e0*/  REDUX UR7, R2 ;  /* 0x00000000020773c4 */ /* 0x000ee40000000000 */
[----:B------:R4:W-:Y:S01]  /*28f0*/  UTCATOMSWS.AND URZ, UR4 ;  /* 0x0000000400ff79e3 */ /* 0x0009e20008000000 */
[----:B--2---:R-:W-:Y:S01]  /*2900*/  ISETP.EQ.U32.AND P0, PT, R0, UR5, PT ;  /* 0x0000000500007c0c */ /* 0x004fe2000bf02070 */
[----:B---3--:R-:W-:-:S12]  /*2910*/  IMAD.U32 R0, RZ, RZ, UR7 ;  /* 0x00000007ff007e24 */ /* 0x008fd8000f8e00ff */
[----:B------:R4:W-:Y:S01]  /*2920*/  @P0 ATOMS.AND RZ, [UR6], R0 ;  /* 0x00000000ffff098c */ /* 0x0009e2000a800006 */
[----:B------:R-:W-:Y:S05]  /*2930*/  BRA `(.L_x_67) ;  /* 0x0000000000147947 */ /* 0x000fea0003800000 */
.L_x_69:
[----:B------:R-:W-:-:S07]  /*2940*/  MOV R2, 0x2960 ;  /* 0x0000296000027802 */ /* 0x000fce0000000f00 */
[----:B-1----:R-:W-:Y:S05]  /*2950*/  CALL.REL.NOINC `($__internal_0_$__cuda_sm10x_tcgen05_guardrail_trap_col_being_dealloced_not_returned_by_alloc) ;  /* 0x0000000000447944 */ /* 0x002fea0003c00000 */
[----:B------:R-:W-:Y:S05]  /*2960*/  BRA `(.L_x_67) ;  /* 0x0000000000087947 */ /* 0x000fea0003800000 */
.L_x_68:
[----:B------:R-:W-:-:S07]  /*2970*/  MOV R2, 0x2990 ;  /* 0x0000299000027802 */ /* 0x000fce0000000f00 */
[----:B-1----:R-:W-:Y:S05]  /*2980*/  CALL.REL.NOINC `($__internal_2_$__cuda_sm10x_tcgen05_guardrail_trap_unallocated_columns_being_dealloced) ;  /* 0x0000000000507944 */ /* 0x002fea0003c00000 */
.L_x_67:
[----:B------:R-:W-:Y:S01]  /*2990*/  NOP ;  /* 0x0000000000007918 */ /* 0x000fe20000000000 */
[----:B----4-:R-:W-:Y:S05]  /*29a0*/  EXIT ;  /* 0x000000000000794d */ /* 0x010fea0003800000 */
.L_x_56:
[----:B------:R-:W2:Y:S02]  /*29b0*/  SYNCS.PHASECHK.TRANS64.TRYWAIT P0, [UR8+0xc000], RZ ;  /* 0x00c000ffff0075a7 */ /* 0x000ea40008001108 */
[----:B--2---:R-:W-:Y:S05]  /*29c0*/  @!P0 BRA `(.L_x_56) ;  /* 0xfffffffc00f88947 */ /* 0x004fea000383ffff */
[----:B------:R-:W-:Y:S05]  /*29d0*/  BRA `(.L_x_70) ;  /* 0xfffffff000487947 */ /* 0x000fea000383ffff */
.L_x_58:
[----:B------:R-:W2:Y:S02]  /*29e0*/  SYNCS.PHASECHK.TRANS64.TRYWAIT P1, [UR8+0xc010], RZ ;  /* 0x00c010ffff0075a7 */ /* 0x000ea40008021108 */
[----:B--2---:R-:W-:Y:S05]  /*29f0*/  @!P1 BRA `(.L_x_58) ;  /* 0xfffffffc00f89947 */ /* 0x004fea000383ffff */
[----:B------:R-:W-:Y:S05]  /*2a00*/  BRA `(.L_x_71) ;  /* 0xfffffff000e47947 */ /* 0x000fea000383ffff */
.L_x_59:
[----:B------:R-:W3:Y:S02]  /*2a10*/  SYNCS.PHASECHK.TRANS64.TRYWAIT P0, [UR28+0xc000], R2 ;  /* 0x00c00002ff0075a7 */ /* 0x000ee4000800111c */
[----:B---3--:R-:W-:Y:S05]  /*2a20*/  @!P0 BRA `(.L_x_59) ;  /* 0xfffffffc00f88947 */ /* 0x008fea000383ffff */
[----:B------:R-:W-:Y:S05]  /*2a30*/  BRA `(.L_x_72) ;  /* 0xfffffff400647947 */ /* 0x000fea000383ffff */
.L_x_61:
[----:B------:R-:W3:Y:S02]  /*2a40*/  SYNCS.PHASECHK.TRANS64.TRYWAIT P0, [UR28+0xc010], R2 ;  /* 0x00c01002ff0075a7 */ /* 0x000ee4000800111c */
[----:B---3--:R-:W-:Y:S05]  /*2a50*/  @!P0 BRA `(.L_x_61) ;  /* 0xfffffffc00f88947 */ /* 0x008fea000383ffff */
[----:B------:R-:W-:Y:S05]  /*2a60*/  BRA `(.L_x_73) ;  /* 0xfffffff8000c7947 */ /* 0x000fea000383ffff */
        .weak           $__internal_0_$__cuda_sm10x_tcgen05_guardrail_trap_col_being_dealloced_not_returned_by_alloc
        .type           $__internal_0_$__cuda_sm10x_tcgen05_guardrail_trap_col_being_dealloced_not_returned_by_alloc,@function
        .size           $__internal_0_$__cuda_sm10x_tcgen05_guardrail_trap_col_being_dealloced_not_returned_by_alloc,($__internal_1_$__cuda_sm10x_tcgen05_guardrail_trap_phase_invalid_during_alloc - $__internal_0_$__cuda_sm10x_tcgen05_guardrail_trap_col_being_dealloced_not_returned_by_alloc)
$__internal_0_$__cuda_sm10x_tcgen05_guardrail_trap_col_being_dealloced_not_returned_by_alloc:
[----:B------:R-:W-:Y:S05]  /*2a70*/  BPT.TRAP 0x1 ;  /* 0x000000040000795c */ /* 0x000fea0000300000 */
[----:B------:R-:W-:-:S04]  /*2a80*/  IMAD.MOV.U32 R3, RZ, RZ, 0x0 ;  /* 0x00000000ff037424 */ /* 0x000fc800078e00ff */
[----:B------:R-:W-:Y:S05]  /*2a90*/  RET.REL.NODEC R2 `(gluon_tcgen05) ;  /* 0xffffffd402587950 */ /* 0x000fea0003c3ffff */
        .weak           $__internal_1_$__cuda_sm10x_tcgen05_guardrail_trap_phase_invalid_during_alloc
        .type           $__internal_1_$__cuda_sm10x_tcgen05_guardrail_trap_phase_invalid_during_alloc,@function
        .size           $__internal_1_$__cuda_sm10x_tcgen05_guardrail_trap_phase_invalid_during_alloc,($__internal_2_$__cuda_sm10x_tcgen05_guardrail_trap_unallocated_columns_being_dealloced - $__internal_1_$__cuda_sm10x_tcgen05_guardrail_trap_phase_invalid_during_alloc)
$__internal_1_$__cuda_sm10x_tcgen05_guardrail_trap_phase_invalid_during_alloc:
[----:B------:R-:W-:Y:S05]  /*2aa0*/  BPT.TRAP 0x1 ;  /* 0x000000040000795c */ /* 0x000fea0000300000 */
[----:B------:R-:W-:-:S04]  /*2ab0*/  IMAD.MOV.U32 R3, RZ, RZ, 0x0 ;  /* 0x00000000ff037424 */ /* 0x000fc800078e00ff */
[----:B------:R-:W-:Y:S05]  /*2ac0*/  RET.REL.NODEC R2 `(gluon_tcgen05) ;  /* 0xffffffd4024c7950 */ /* 0x000fea0003c3ffff */
        .weak           $__internal_2_$__cuda_sm10x_tcgen05_guardrail_trap_unallocated_columns_being_dealloced
        .type           $__internal_2_$__cuda_sm10x_tcgen05_guardrail_trap_unallocated_columns_being_dealloced,@function
        .size           $__internal_2_$__cuda_sm10x_tcgen05_guardrail_trap_unallocated_columns_being_dealloced,(.L_x_77 - $__internal_2_$__cuda_sm10x_tcgen05_guardrail_trap_unallocated_columns_being_dealloced)
$__internal_2_$__cuda_sm10x_tcgen05_guardrail_trap_unallocated_columns_being_dealloced:
[----:B------:R-:W-:Y:S05]  /*2ad0*/  BPT.TRAP 0x1 ;  /* 0x000000040000795c */ /* 0x000fea0000300000 */
[----:B------:R-:W-:-:S04]  /*2ae0*/  IMAD.MOV.U32 R3, RZ, RZ, 0x0 ;  /* 0x00000000ff037424 */ /* 0x000fc800078e00ff */
[----:B------:R-:W-:Y:S05]  /*2af0*/  RET.REL.NODEC R2 `(gluon_tcgen05) ;  /* 0xffffffd402407950 */ /* 0x000fea0003c3ffff */
.L_x_74:
[----:B------:R-:W-:-:S00]  /*2b00*/  BRA `(.L_x_74) ;  /* 0xfffffffc00fc7947 */ /* 0x000fc0000383ffff */
[----:B------:R-:W-:-:S00]  /*2b10*/  NOP ;  /* 0x0000000000007918 */ /* 0x000fc00000000000 */
        /* <DEDUP_REMOVED lines=14> */
.L_x_77:


//--------------------- .nv.shared.gluon_tcgen05  --------------------------
	.section	.nv.shared.gluon_tcgen05,"aw",@nobits
	.sectionflags	@""
	.align	16
	.zero		1024


//--------------------- .nv.shared.reserved.0     --------------------------
	.section	.nv.shared.reserved.0,"aw",@nobits
	.align	8
	.weak		__nv_reservedSMEM_offset_0_alias
	.size		__nv_reservedSMEM_offset_0_alias, 0, 64
	.other		__nv_reservedSMEM_offset_0_alias,@"STO_CUDA_RESERVED_SHARED STV_DEFAULT"
__nv_reservedSMEM_offset_0_alias:
	.zero		0
.nv.shared.reserved.0:
	.zero		64
	.weak		__nv_reservedSMEM_allocation_phase
	.type		__nv_reservedSMEM_allocation_phase,@object
	.size		__nv_reservedSMEM_allocation_phase,(.L_0 - __nv_reservedSMEM_allocation_phase)
__nv_reservedSMEM_allocation_phase:
	.zero		1
.L_0:
	.zero		7
	.weak		__nv_reservedSMEM_devtool_atexit_pc
	.type		__nv_reservedSMEM_devtool_atexit_pc,@object
	.size		__nv_reservedSMEM_devtool_atexit_pc,(__nv_reservedSMEM_allocation_mask - __nv_reservedSMEM_devtool_atexit_pc)
__nv_reservedSMEM_devtool_atexit_pc:
	.zero		8
	.weak		__nv_reservedSMEM_allocation_mask
	.type		__nv_reservedSMEM_allocation_mask,@object
	.size		__nv_reservedSMEM_allocation_mask,(.L_2 - __nv_reservedSMEM_allocation_mask)
__nv_reservedSMEM_allocation_mask:
	.zero		4
.L_2:


//--------------------- .nv.constant0.gluon_tcgen05 --------------------------
	.section	.nv.constant0.gluon_tcgen05,"a",@progbits
	.sectionflags	@""
	.align	4
.nv.constant0.gluon_tcgen05:
	.zero		976


//--------------------- SYMBOLS --------------------------

	.type		.nv.reservedSmem.offset0,@object
	.size		.nv.reservedSmem.offset0,0x4
	.type		.nv.reservedSmem.cap,@object
	.size		.nv.reservedSmem.cap,0x4
